//
// Generated by NVIDIA NVVM Compiler
//
// Compiler Build ID: CL-36424714
// Cuda compilation tools, release 13.0, V13.0.88
// Based on NVVM 20.0.0
//

.version 9.0
.target sm_100
.address_size 64

	// .globl	_Z13kakuro_kernelPiS_S_S_S_S_S_S_S_S_iiiPVb
.extern .func  (.param .b32 func_retval0) vprintf
(
	.param .b64 vprintf_param_0,
	.param .b64 vprintf_param_1
)
;
.global .align 1 .b8 $str[34] = {83, 117, 109, 32, 104, 105, 110, 116, 58, 32, 37, 100, 44, 32, 99, 97, 108, 99, 117, 108, 97, 116, 101, 100, 32, 115, 117, 109, 58, 32, 37, 100, 10};
.global .align 1 .b8 $str$1[15] = {115, 111, 108, 117, 116, 105, 111, 110, 32, 102, 111, 117, 110, 100};
.global .align 1 .b8 $str$2[18] = {83, 111, 108, 117, 116, 105, 111, 110, 32, 77, 97, 116, 114, 105, 120, 58, 10};
.global .align 1 .b8 $str$3[4] = {37, 100, 32};
.global .align 1 .b8 $str$4[2] = {10};

.visible .entry _Z13kakuro_kernelPiS_S_S_S_S_S_S_S_S_iiiPVb(
	.param .u64 .ptr .align 1 _Z13kakuro_kernelPiS_S_S_S_S_S_S_S_S_iiiPVb_param_0,
	.param .u64 .ptr .align 1 _Z13kakuro_kernelPiS_S_S_S_S_S_S_S_S_iiiPVb_param_1,
	.param .u64 .ptr .align 1 _Z13kakuro_kernelPiS_S_S_S_S_S_S_S_S_iiiPVb_param_2,
	.param .u64 .ptr .align 1 _Z13kakuro_kernelPiS_S_S_S_S_S_S_S_S_iiiPVb_param_3,
	.param .u64 .ptr .align 1 _Z13kakuro_kernelPiS_S_S_S_S_S_S_S_S_iiiPVb_param_4,
	.param .u64 .ptr .align 1 _Z13kakuro_kernelPiS_S_S_S_S_S_S_S_S_iiiPVb_param_5,
	.param .u64 .ptr .align 1 _Z13kakuro_kernelPiS_S_S_S_S_S_S_S_S_iiiPVb_param_6,
	.param .u64 .ptr .align 1 _Z13kakuro_kernelPiS_S_S_S_S_S_S_S_S_iiiPVb_param_7,
	.param .u64 .ptr .align 1 _Z13kakuro_kernelPiS_S_S_S_S_S_S_S_S_iiiPVb_param_8,
	.param .u64 .ptr .align 1 _Z13kakuro_kernelPiS_S_S_S_S_S_S_S_S_iiiPVb_param_9,
	.param .u32 _Z13kakuro_kernelPiS_S_S_S_S_S_S_S_S_iiiPVb_param_10,
	.param .u32 _Z13kakuro_kernelPiS_S_S_S_S_S_S_S_S_iiiPVb_param_11,
	.param .u32 _Z13kakuro_kernelPiS_S_S_S_S_S_S_S_S_iiiPVb_param_12,
	.param .u64 .ptr .align 1 _Z13kakuro_kernelPiS_S_S_S_S_S_S_S_S_iiiPVb_param_13
)
{
	.local .align 8 .b8 	__local_depot0[16];
	.reg .b64 	%SP;
	.reg .b64 	%SPL;
	.reg .pred 	%p<68>;
	.reg .b16 	%rs<2>;
	.reg .b32 	%r<520>;
	.reg .b64 	%rd<177>;

	mov.u64 	%SPL, __local_depot0;
	cvta.local.u64 	%SP, %SPL;
	ld.param.u64 	%rd28, [_Z13kakuro_kernelPiS_S_S_S_S_S_S_S_S_iiiPVb_param_0];
	ld.param.u64 	%rd29, [_Z13kakuro_kernelPiS_S_S_S_S_S_S_S_S_iiiPVb_param_1];
	ld.param.u64 	%rd22, [_Z13kakuro_kernelPiS_S_S_S_S_S_S_S_S_iiiPVb_param_2];
	ld.param.u64 	%rd23, [_Z13kakuro_kernelPiS_S_S_S_S_S_S_S_S_iiiPVb_param_3];
	ld.param.u64 	%rd24, [_Z13kakuro_kernelPiS_S_S_S_S_S_S_S_S_iiiPVb_param_4];
	ld.param.u64 	%rd25, [_Z13kakuro_kernelPiS_S_S_S_S_S_S_S_S_iiiPVb_param_6];
	ld.param.u64 	%rd30, [_Z13kakuro_kernelPiS_S_S_S_S_S_S_S_S_iiiPVb_param_7];
	ld.param.u64 	%rd26, [_Z13kakuro_kernelPiS_S_S_S_S_S_S_S_S_iiiPVb_param_8];
	ld.param.u64 	%rd31, [_Z13kakuro_kernelPiS_S_S_S_S_S_S_S_S_iiiPVb_param_9];
	ld.param.u32 	%r126, [_Z13kakuro_kernelPiS_S_S_S_S_S_S_S_S_iiiPVb_param_10];
	ld.param.u32 	%r127, [_Z13kakuro_kernelPiS_S_S_S_S_S_S_S_S_iiiPVb_param_11];
	ld.param.u32 	%r128, [_Z13kakuro_kernelPiS_S_S_S_S_S_S_S_S_iiiPVb_param_12];
	cvta.to.global.u64 	%rd1, %rd30;
	cvta.to.global.u64 	%rd2, %rd28;
	cvta.to.global.u64 	%rd3, %rd29;
	add.u64 	%rd32, %SP, 8;
	add.u64 	%rd4, %SPL, 8;
	mov.u32 	%r129, %tid.x;
	mov.u32 	%r130, %ctaid.x;
	mov.u32 	%r131, %ntid.x;
	mad.lo.s32 	%r132, %r130, %r131, %r129;
	mul.lo.s32 	%r1, %r128, %r132;
	cvta.to.global.u64 	%rd33, %rd31;
	mul.lo.s32 	%r133, %r126, %r132;
	mul.lo.s32 	%r134, %r133, %r127;
	mul.wide.s32 	%rd34, %r134, 4;
	add.s64 	%rd5, %rd33, %rd34;
	mul.lo.s32 	%r2, %r127, %r126;
	setp.lt.s32 	%p1, %r2, 1;
	@%p1 bra 	$L__BB0_13;
	setp.lt.u32 	%p2, %r2, 16;
	mov.b32 	%r470, 0;
	@%p2 bra 	$L__BB0_4;
	mov.b32 	%r480, 0;
	and.b32  	%r470, %r2, 2147483632;
$L__BB0_3:
	.pragma "nounroll";
	mul.wide.u32 	%rd35, %r480, 4;
	add.s64 	%rd36, %rd1, %rd35;
	ld.global.u32 	%r137, [%rd36];
	add.s64 	%rd37, %rd5, %rd35;
	st.global.u32 	[%rd37], %r137;
	ld.global.u32 	%r138, [%rd36+4];
	st.global.u32 	[%rd37+4], %r138;
	ld.global.u32 	%r139, [%rd36+8];
	st.global.u32 	[%rd37+8], %r139;
	ld.global.u32 	%r140, [%rd36+12];
	st.global.u32 	[%rd37+12], %r140;
	ld.global.u32 	%r141, [%rd36+16];
	st.global.u32 	[%rd37+16], %r141;
	ld.global.u32 	%r142, [%rd36+20];
	st.global.u32 	[%rd37+20], %r142;
	ld.global.u32 	%r143, [%rd36+24];
	st.global.u32 	[%rd37+24], %r143;
	ld.global.u32 	%r144, [%rd36+28];
	st.global.u32 	[%rd37+28], %r144;
	ld.global.u32 	%r145, [%rd36+32];
	st.global.u32 	[%rd37+32], %r145;
	ld.global.u32 	%r146, [%rd36+36];
	st.global.u32 	[%rd37+36], %r146;
	ld.global.u32 	%r147, [%rd36+40];
	st.global.u32 	[%rd37+40], %r147;
	ld.global.u32 	%r148, [%rd36+44];
	st.global.u32 	[%rd37+44], %r148;
	ld.global.u32 	%r149, [%rd36+48];
	st.global.u32 	[%rd37+48], %r149;
	ld.global.u32 	%r150, [%rd36+52];
	st.global.u32 	[%rd37+52], %r150;
	ld.global.u32 	%r151, [%rd36+56];
	st.global.u32 	[%rd37+56], %r151;
	ld.global.u32 	%r152, [%rd36+60];
	st.global.u32 	[%rd37+60], %r152;
	add.s32 	%r480, %r480, 16;
	setp.eq.s32 	%p3, %r480, %r470;
	@%p3 bra 	$L__BB0_4;
	bra.uni 	$L__BB0_3;
$L__BB0_4:
	and.b32  	%r4, %r2, 15;
	setp.eq.s32 	%p4, %r4, 0;
	@%p4 bra 	$L__BB0_13;
	and.b32  	%r5, %r2, 7;
	setp.lt.u32 	%p5, %r4, 8;
	@%p5 bra 	$L__BB0_7;
	mul.wide.u32 	%rd38, %r470, 4;
	add.s64 	%rd39, %rd1, %rd38;
	ld.global.u32 	%r153, [%rd39];
	add.s64 	%rd40, %rd5, %rd38;
	st.global.u32 	[%rd40], %r153;
	ld.global.u32 	%r154, [%rd39+4];
	st.global.u32 	[%rd40+4], %r154;
	ld.global.u32 	%r155, [%rd39+8];
	st.global.u32 	[%rd40+8], %r155;
	ld.global.u32 	%r156, [%rd39+12];
	st.global.u32 	[%rd40+12], %r156;
	ld.global.u32 	%r157, [%rd39+16];
	st.global.u32 	[%rd40+16], %r157;
	ld.global.u32 	%r158, [%rd39+20];
	st.global.u32 	[%rd40+20], %r158;
	ld.global.u32 	%r159, [%rd39+24];
	st.global.u32 	[%rd40+24], %r159;
	ld.global.u32 	%r160, [%rd39+28];
	st.global.u32 	[%rd40+28], %r160;
	add.s32 	%r470, %r470, 8;
$L__BB0_7:
	setp.eq.s32 	%p6, %r5, 0;
	@%p6 bra 	$L__BB0_13;
	and.b32  	%r8, %r2, 3;
	setp.lt.u32 	%p7, %r5, 4;
	@%p7 bra 	$L__BB0_10;
	mul.wide.u32 	%rd41, %r470, 4;
	add.s64 	%rd42, %rd1, %rd41;
	ld.global.u32 	%r161, [%rd42];
	add.s64 	%rd43, %rd5, %rd41;
	st.global.u32 	[%rd43], %r161;
	ld.global.u32 	%r162, [%rd42+4];
	st.global.u32 	[%rd43+4], %r162;
	ld.global.u32 	%r163, [%rd42+8];
	st.global.u32 	[%rd43+8], %r163;
	ld.global.u32 	%r164, [%rd42+12];
	st.global.u32 	[%rd43+12], %r164;
	add.s32 	%r470, %r470, 4;
$L__BB0_10:
	setp.eq.s32 	%p8, %r8, 0;
	@%p8 bra 	$L__BB0_13;
	mov.b32 	%r474, 0;
$L__BB0_12:
	.pragma "nounroll";
	mul.wide.u32 	%rd44, %r470, 4;
	add.s64 	%rd45, %rd1, %rd44;
	ld.global.u32 	%r166, [%rd45];
	add.s64 	%rd46, %rd5, %rd44;
	st.global.u32 	[%rd46], %r166;
	add.s32 	%r470, %r470, 1;
	add.s32 	%r474, %r474, 1;
	setp.ne.s32 	%p9, %r474, %r8;
	@%p9 bra 	$L__BB0_12;
$L__BB0_13:
	min.s32 	%r167, %r128, %r126;
	min.s32 	%r168, %r167, %r127;
	setp.lt.s32 	%p10, %r168, 1;
	@%p10 bra 	$L__BB0_20;
	cvt.s64.s32 	%rd6, %r1;
	cvta.to.global.u64 	%rd7, %rd26;
	mov.b32 	%r475, 0;
	mov.u32 	%r479, %r475;
$L__BB0_15:
	mul.lo.s32 	%r17, %r475, %r127;
	mov.b32 	%r477, 0;
$L__BB0_16:
	add.s32 	%r171, %r477, %r17;
	mul.wide.u32 	%rd47, %r171, 4;
	add.s64 	%rd8, %rd5, %rd47;
	ld.global.u32 	%r172, [%rd8];
	setp.ne.s32 	%p11, %r172, -2;
	@%p11 bra 	$L__BB0_18;
	add.s32 	%r20, %r479, 1;
	cvt.s64.s32 	%rd48, %r479;
	add.s64 	%rd49, %rd48, %rd6;
	shl.b64 	%rd50, %rd49, 2;
	add.s64 	%rd51, %rd7, %rd50;
	ld.global.u32 	%r173, [%rd51];
	st.global.u32 	[%rd8], %r173;
	mov.u32 	%r479, %r20;
$L__BB0_18:
	add.s32 	%r477, %r477, 1;
	setp.lt.s32 	%p12, %r477, %r127;
	setp.lt.s32 	%p13, %r479, %r128;
	and.pred  	%p14, %p12, %p13;
	@%p14 bra 	$L__BB0_16;
	setp.lt.s32 	%p15, %r479, %r128;
	add.s32 	%r475, %r475, 1;
	setp.lt.s32 	%p16, %r475, %r126;
	and.pred  	%p17, %p15, %p16;
	@%p17 bra 	$L__BB0_15;
$L__BB0_20:
	setp.lt.s32 	%p18, %r128, 1;
	@%p18 bra 	$L__BB0_54;
	cvta.to.global.u64 	%rd9, %rd25;
	cvta.to.global.u64 	%rd10, %rd23;
	cvta.to.global.u64 	%rd11, %rd22;
	cvta.to.global.u64 	%rd12, %rd24;
	mov.b32 	%r481, 0;
	bra.uni 	$L__BB0_23;
$L__BB0_22:
	add.s32 	%r481, %r481, 1;
	setp.eq.s32 	%p42, %r481, %r128;
	@%p42 bra 	$L__BB0_54;
$L__BB0_23:
	mul.wide.u32 	%rd52, %r481, 4;
	add.s64 	%rd53, %rd9, %rd52;
	ld.global.u32 	%r176, [%rd53];
	mov.b32 	%r506, 0;
	setp.eq.s32 	%p19, %r176, 1;
	@%p19 bra 	$L__BB0_39;
	setp.ne.s32 	%p20, %r176, 0;
	@%p20 bra 	$L__BB0_53;
	add.s64 	%rd67, %rd2, %rd52;
	ld.global.u32 	%r489, [%rd67];
	add.s64 	%rd68, %rd11, %rd52;
	ld.global.u32 	%r30, [%rd68];
	setp.ge.s32 	%p31, %r489, %r30;
	@%p31 bra 	$L__BB0_53;
	add.s64 	%rd70, %rd3, %rd52;
	ld.global.u32 	%r31, [%rd70];
	add.s32 	%r251, %r489, 1;
	max.s32 	%r252, %r30, %r251;
	sub.s32 	%r32, %r252, %r489;
	and.b32  	%r33, %r32, 15;
	sub.s32 	%r253, %r489, %r252;
	setp.gt.u32 	%p32, %r253, -16;
	mov.b32 	%r506, 0;
	@%p32 bra 	$L__BB0_29;
	mov.b32 	%r506, 0;
	mov.u32 	%r484, %r506;
$L__BB0_28:
	.pragma "nounroll";
	mad.lo.s32 	%r255, %r489, %r127, %r31;
	mul.wide.s32 	%rd71, %r255, 4;
	add.s64 	%rd72, %rd5, %rd71;
	ld.global.u32 	%r256, [%rd72];
	add.s32 	%r257, %r256, %r506;
	mul.wide.s32 	%rd73, %r127, 4;
	add.s64 	%rd74, %rd72, %rd73;
	ld.global.u32 	%r258, [%rd74];
	add.s32 	%r259, %r258, %r257;
	add.s64 	%rd75, %rd74, %rd73;
	ld.global.u32 	%r260, [%rd75];
	add.s32 	%r261, %r260, %r259;
	add.s64 	%rd76, %rd75, %rd73;
	ld.global.u32 	%r262, [%rd76];
	add.s32 	%r263, %r262, %r261;
	add.s64 	%rd77, %rd76, %rd73;
	ld.global.u32 	%r264, [%rd77];
	add.s32 	%r265, %r264, %r263;
	add.s64 	%rd78, %rd77, %rd73;
	ld.global.u32 	%r266, [%rd78];
	add.s32 	%r267, %r266, %r265;
	add.s64 	%rd79, %rd78, %rd73;
	ld.global.u32 	%r268, [%rd79];
	add.s32 	%r269, %r268, %r267;
	add.s64 	%rd80, %rd79, %rd73;
	ld.global.u32 	%r270, [%rd80];
	add.s32 	%r271, %r270, %r269;
	add.s64 	%rd81, %rd80, %rd73;
	ld.global.u32 	%r272, [%rd81];
	add.s32 	%r273, %r272, %r271;
	add.s64 	%rd82, %rd81, %rd73;
	ld.global.u32 	%r274, [%rd82];
	add.s32 	%r275, %r274, %r273;
	add.s64 	%rd83, %rd82, %rd73;
	ld.global.u32 	%r276, [%rd83];
	add.s32 	%r277, %r276, %r275;
	add.s64 	%rd84, %rd83, %rd73;
	ld.global.u32 	%r278, [%rd84];
	add.s32 	%r279, %r278, %r277;
	add.s64 	%rd85, %rd84, %rd73;
	ld.global.u32 	%r280, [%rd85];
	add.s32 	%r281, %r280, %r279;
	add.s64 	%rd86, %rd85, %rd73;
	ld.global.u32 	%r282, [%rd86];
	add.s32 	%r283, %r282, %r281;
	add.s64 	%rd87, %rd86, %rd73;
	ld.global.u32 	%r284, [%rd87];
	add.s32 	%r285, %r284, %r283;
	add.s64 	%rd88, %rd87, %rd73;
	ld.global.u32 	%r286, [%rd88];
	add.s32 	%r506, %r286, %r285;
	add.s32 	%r489, %r489, 16;
	add.s32 	%r484, %r484, 16;
	and.b32  	%r287, %r32, -16;
	setp.eq.s32 	%p33, %r484, %r287;
	@%p33 bra 	$L__BB0_29;
	bra.uni 	$L__BB0_28;
$L__BB0_29:
	setp.eq.s32 	%p34, %r33, 0;
	@%p34 bra 	$L__BB0_53;
	and.b32  	%r54, %r32, 7;
	setp.lt.u32 	%p35, %r33, 8;
	@%p35 bra 	$L__BB0_32;
	mad.lo.s32 	%r289, %r489, %r127, %r31;
	mul.wide.s32 	%rd89, %r289, 4;
	add.s64 	%rd90, %rd5, %rd89;
	ld.global.u32 	%r290, [%rd90];
	add.s32 	%r291, %r290, %r506;
	mul.wide.s32 	%rd91, %r127, 4;
	add.s64 	%rd92, %rd90, %rd91;
	ld.global.u32 	%r292, [%rd92];
	add.s32 	%r293, %r292, %r291;
	add.s64 	%rd93, %rd92, %rd91;
	ld.global.u32 	%r294, [%rd93];
	add.s32 	%r295, %r294, %r293;
	add.s64 	%rd94, %rd93, %rd91;
	ld.global.u32 	%r296, [%rd94];
	add.s32 	%r297, %r296, %r295;
	add.s64 	%rd95, %rd94, %rd91;
	ld.global.u32 	%r298, [%rd95];
	add.s32 	%r299, %r298, %r297;
	add.s64 	%rd96, %rd95, %rd91;
	ld.global.u32 	%r300, [%rd96];
	add.s32 	%r301, %r300, %r299;
	add.s64 	%rd97, %rd96, %rd91;
	ld.global.u32 	%r302, [%rd97];
	add.s32 	%r303, %r302, %r301;
	add.s64 	%rd98, %rd97, %rd91;
	ld.global.u32 	%r304, [%rd98];
	add.s32 	%r506, %r304, %r303;
	add.s32 	%r489, %r489, 8;
$L__BB0_32:
	setp.eq.s32 	%p36, %r54, 0;
	@%p36 bra 	$L__BB0_53;
	and.b32  	%r60, %r32, 3;
	setp.lt.u32 	%p37, %r54, 4;
	@%p37 bra 	$L__BB0_35;
	mad.lo.s32 	%r306, %r489, %r127, %r31;
	mul.wide.s32 	%rd99, %r306, 4;
	add.s64 	%rd100, %rd5, %rd99;
	ld.global.u32 	%r307, [%rd100];
	add.s32 	%r308, %r307, %r506;
	mul.wide.s32 	%rd101, %r127, 4;
	add.s64 	%rd102, %rd100, %rd101;
	ld.global.u32 	%r309, [%rd102];
	add.s32 	%r310, %r309, %r308;
	add.s64 	%rd103, %rd102, %rd101;
	ld.global.u32 	%r311, [%rd103];
	add.s32 	%r312, %r311, %r310;
	add.s64 	%rd104, %rd103, %rd101;
	ld.global.u32 	%r313, [%rd104];
	add.s32 	%r506, %r313, %r312;
	add.s32 	%r489, %r489, 4;
$L__BB0_35:
	setp.eq.s32 	%p38, %r60, 0;
	@%p38 bra 	$L__BB0_53;
	mad.lo.s32 	%r314, %r489, %r127, %r31;
	mul.wide.s32 	%rd105, %r314, 4;
	add.s64 	%rd13, %rd5, %rd105;
	ld.global.u32 	%r315, [%rd13];
	add.s32 	%r506, %r315, %r506;
	setp.eq.s32 	%p39, %r60, 1;
	@%p39 bra 	$L__BB0_53;
	mul.wide.s32 	%rd14, %r127, 4;
	add.s64 	%rd15, %rd13, %rd14;
	ld.global.u32 	%r316, [%rd15];
	add.s32 	%r506, %r316, %r506;
	setp.eq.s32 	%p40, %r60, 2;
	@%p40 bra 	$L__BB0_53;
	add.s64 	%rd106, %rd15, %rd14;
	ld.global.u32 	%r317, [%rd106];
	add.s32 	%r506, %r317, %r506;
	bra.uni 	$L__BB0_53;
$L__BB0_39:
	add.s64 	%rd55, %rd3, %rd52;
	ld.global.u32 	%r498, [%rd55];
	add.s64 	%rd56, %rd10, %rd52;
	ld.global.u32 	%r41, [%rd56];
	setp.ge.s32 	%p21, %r498, %r41;
	@%p21 bra 	$L__BB0_53;
	add.s64 	%rd58, %rd2, %rd52;
	ld.global.u32 	%r180, [%rd58];
	mul.lo.s32 	%r42, %r180, %r127;
	add.s32 	%r181, %r498, 1;
	max.s32 	%r182, %r41, %r181;
	sub.s32 	%r43, %r182, %r498;
	and.b32  	%r44, %r43, 15;
	sub.s32 	%r183, %r498, %r182;
	setp.gt.u32 	%p22, %r183, -16;
	mov.b32 	%r506, 0;
	@%p22 bra 	$L__BB0_43;
	mov.b32 	%r506, 0;
	mov.u32 	%r487, %r506;
$L__BB0_42:
	.pragma "nounroll";
	add.s32 	%r185, %r42, %r498;
	mul.wide.s32 	%rd59, %r185, 4;
	add.s64 	%rd60, %rd5, %rd59;
	ld.global.u32 	%r186, [%rd60];
	add.s32 	%r187, %r186, %r506;
	ld.global.u32 	%r188, [%rd60+4];
	add.s32 	%r189, %r188, %r187;
	ld.global.u32 	%r190, [%rd60+8];
	add.s32 	%r191, %r190, %r189;
	ld.global.u32 	%r192, [%rd60+12];
	add.s32 	%r193, %r192, %r191;
	ld.global.u32 	%r194, [%rd60+16];
	add.s32 	%r195, %r194, %r193;
	ld.global.u32 	%r196, [%rd60+20];
	add.s32 	%r197, %r196, %r195;
	ld.global.u32 	%r198, [%rd60+24];
	add.s32 	%r199, %r198, %r197;
	ld.global.u32 	%r200, [%rd60+28];
	add.s32 	%r201, %r200, %r199;
	ld.global.u32 	%r202, [%rd60+32];
	add.s32 	%r203, %r202, %r201;
	ld.global.u32 	%r204, [%rd60+36];
	add.s32 	%r205, %r204, %r203;
	ld.global.u32 	%r206, [%rd60+40];
	add.s32 	%r207, %r206, %r205;
	ld.global.u32 	%r208, [%rd60+44];
	add.s32 	%r209, %r208, %r207;
	ld.global.u32 	%r210, [%rd60+48];
	add.s32 	%r211, %r210, %r209;
	ld.global.u32 	%r212, [%rd60+52];
	add.s32 	%r213, %r212, %r211;
	ld.global.u32 	%r214, [%rd60+56];
	add.s32 	%r215, %r214, %r213;
	ld.global.u32 	%r216, [%rd60+60];
	add.s32 	%r506, %r216, %r215;
	add.s32 	%r498, %r498, 16;
	add.s32 	%r487, %r487, 16;
	and.b32  	%r217, %r43, -16;
	setp.eq.s32 	%p23, %r487, %r217;
	@%p23 bra 	$L__BB0_43;
	bra.uni 	$L__BB0_42;
$L__BB0_43:
	setp.eq.s32 	%p24, %r44, 0;
	@%p24 bra 	$L__BB0_53;
	and.b32  	%r72, %r43, 7;
	setp.lt.u32 	%p25, %r44, 8;
	@%p25 bra 	$L__BB0_46;
	add.s32 	%r219, %r42, %r498;
	mul.wide.s32 	%rd61, %r219, 4;
	add.s64 	%rd62, %rd5, %rd61;
	ld.global.u32 	%r220, [%rd62];
	add.s32 	%r221, %r220, %r506;
	ld.global.u32 	%r222, [%rd62+4];
	add.s32 	%r223, %r222, %r221;
	ld.global.u32 	%r224, [%rd62+8];
	add.s32 	%r225, %r224, %r223;
	ld.global.u32 	%r226, [%rd62+12];
	add.s32 	%r227, %r226, %r225;
	ld.global.u32 	%r228, [%rd62+16];
	add.s32 	%r229, %r228, %r227;
	ld.global.u32 	%r230, [%rd62+20];
	add.s32 	%r231, %r230, %r229;
	ld.global.u32 	%r232, [%rd62+24];
	add.s32 	%r233, %r232, %r231;
	ld.global.u32 	%r234, [%rd62+28];
	add.s32 	%r506, %r234, %r233;
	add.s32 	%r498, %r498, 8;
$L__BB0_46:
	setp.eq.s32 	%p26, %r72, 0;
	@%p26 bra 	$L__BB0_53;
	and.b32  	%r78, %r43, 3;
	setp.lt.u32 	%p27, %r72, 4;
	@%p27 bra 	$L__BB0_49;
	add.s32 	%r236, %r42, %r498;
	mul.wide.s32 	%rd63, %r236, 4;
	add.s64 	%rd64, %rd5, %rd63;
	ld.global.u32 	%r237, [%rd64];
	add.s32 	%r238, %r237, %r506;
	ld.global.u32 	%r239, [%rd64+4];
	add.s32 	%r240, %r239, %r238;
	ld.global.u32 	%r241, [%rd64+8];
	add.s32 	%r242, %r241, %r240;
	ld.global.u32 	%r243, [%rd64+12];
	add.s32 	%r506, %r243, %r242;
	add.s32 	%r498, %r498, 4;
$L__BB0_49:
	setp.eq.s32 	%p28, %r78, 0;
	@%p28 bra 	$L__BB0_53;
	add.s32 	%r244, %r42, %r498;
	mul.wide.s32 	%rd65, %r244, 4;
	add.s64 	%rd16, %rd5, %rd65;
	ld.global.u32 	%r245, [%rd16];
	add.s32 	%r506, %r245, %r506;
	setp.eq.s32 	%p29, %r78, 1;
	@%p29 bra 	$L__BB0_53;
	ld.global.u32 	%r246, [%rd16+4];
	add.s32 	%r506, %r246, %r506;
	setp.eq.s32 	%p30, %r78, 2;
	@%p30 bra 	$L__BB0_53;
	ld.global.u32 	%r247, [%rd16+8];
	add.s32 	%r506, %r247, %r506;
$L__BB0_53:
	add.s64 	%rd108, %rd12, %rd52;
	ld.global.u32 	%r318, [%rd108];
	add.u64 	%rd109, %SP, 0;
	add.u64 	%rd110, %SPL, 0;
	st.local.v2.u32 	[%rd110], {%r318, %r506};
	mov.u64 	%rd111, $str;
	cvta.global.u64 	%rd112, %rd111;
	{ // callseq 0, 0
	.param .b64 param0;
	st.param.b64 	[param0], %rd112;
	.param .b64 param1;
	st.param.b64 	[param1], %rd109;
	.param .b32 retval0;
	call.uni (retval0), 
	vprintf, 
	(
	param0, 
	param1
	);
	ld.param.b32 	%r319, [retval0];
	} // callseq 0
	ld.global.u32 	%r321, [%rd108];
	setp.eq.s32 	%p41, %r506, %r321;
	@%p41 bra 	$L__BB0_22;
	bra.uni 	$L__BB0_90;
$L__BB0_54:
	ld.param.u64 	%rd175, [_Z13kakuro_kernelPiS_S_S_S_S_S_S_S_S_iiiPVb_param_13];
	setp.lt.s32 	%p43, %r2, 1;
	cvta.to.global.u64 	%rd113, %rd175;
	mov.b16 	%rs1, 1;
	st.volatile.global.u8 	[%rd113], %rs1;
	mov.u64 	%rd114, $str$1;
	cvta.global.u64 	%rd115, %rd114;
	{ // callseq 1, 0
	.param .b64 param0;
	st.param.b64 	[param0], %rd115;
	.param .b64 param1;
	st.param.b64 	[param1], 0;
	.param .b32 retval0;
	call.uni (retval0), 
	vprintf, 
	(
	param0, 
	param1
	);
	ld.param.b32 	%r322, [retval0];
	} // callseq 1
	@%p43 bra 	$L__BB0_67;
	and.b32  	%r88, %r2, 15;
	setp.lt.u32 	%p44, %r2, 16;
	mov.b32 	%r509, 0;
	@%p44 bra 	$L__BB0_58;
	and.b32  	%r509, %r2, 2147483632;
	mov.b32 	%r507, 0;
$L__BB0_57:
	.pragma "nounroll";
	mul.wide.u32 	%rd116, %r507, 4;
	add.s64 	%rd117, %rd5, %rd116;
	ld.global.u32 	%r326, [%rd117];
	add.s64 	%rd118, %rd1, %rd116;
	st.global.u32 	[%rd118], %r326;
	ld.global.u32 	%r327, [%rd117+4];
	st.global.u32 	[%rd118+4], %r327;
	ld.global.u32 	%r328, [%rd117+8];
	st.global.u32 	[%rd118+8], %r328;
	ld.global.u32 	%r329, [%rd117+12];
	st.global.u32 	[%rd118+12], %r329;
	ld.global.u32 	%r330, [%rd117+16];
	st.global.u32 	[%rd118+16], %r330;
	ld.global.u32 	%r331, [%rd117+20];
	st.global.u32 	[%rd118+20], %r331;
	ld.global.u32 	%r332, [%rd117+24];
	st.global.u32 	[%rd118+24], %r332;
	ld.global.u32 	%r333, [%rd117+28];
	st.global.u32 	[%rd118+28], %r333;
	ld.global.u32 	%r334, [%rd117+32];
	st.global.u32 	[%rd118+32], %r334;
	ld.global.u32 	%r335, [%rd117+36];
	st.global.u32 	[%rd118+36], %r335;
	ld.global.u32 	%r336, [%rd117+40];
	st.global.u32 	[%rd118+40], %r336;
	ld.global.u32 	%r337, [%rd117+44];
	st.global.u32 	[%rd118+44], %r337;
	ld.global.u32 	%r338, [%rd117+48];
	st.global.u32 	[%rd118+48], %r338;
	ld.global.u32 	%r339, [%rd117+52];
	st.global.u32 	[%rd118+52], %r339;
	ld.global.u32 	%r340, [%rd117+56];
	st.global.u32 	[%rd118+56], %r340;
	ld.global.u32 	%r341, [%rd117+60];
	st.global.u32 	[%rd118+60], %r341;
	add.s32 	%r507, %r507, 16;
	setp.ne.s32 	%p45, %r507, %r509;
	@%p45 bra 	$L__BB0_57;
$L__BB0_58:
	setp.eq.s32 	%p46, %r88, 0;
	@%p46 bra 	$L__BB0_67;
	and.b32  	%r93, %r2, 7;
	setp.lt.u32 	%p47, %r88, 8;
	@%p47 bra 	$L__BB0_61;
	mul.wide.u32 	%rd119, %r509, 4;
	add.s64 	%rd120, %rd5, %rd119;
	ld.global.u32 	%r342, [%rd120];
	add.s64 	%rd121, %rd1, %rd119;
	st.global.u32 	[%rd121], %r342;
	ld.global.u32 	%r343, [%rd120+4];
	st.global.u32 	[%rd121+4], %r343;
	ld.global.u32 	%r344, [%rd120+8];
	st.global.u32 	[%rd121+8], %r344;
	ld.global.u32 	%r345, [%rd120+12];
	st.global.u32 	[%rd121+12], %r345;
	ld.global.u32 	%r346, [%rd120+16];
	st.global.u32 	[%rd121+16], %r346;
	ld.global.u32 	%r347, [%rd120+20];
	st.global.u32 	[%rd121+20], %r347;
	ld.global.u32 	%r348, [%rd120+24];
	st.global.u32 	[%rd121+24], %r348;
	ld.global.u32 	%r349, [%rd120+28];
	st.global.u32 	[%rd121+28], %r349;
	add.s32 	%r509, %r509, 8;
$L__BB0_61:
	setp.eq.s32 	%p48, %r93, 0;
	@%p48 bra 	$L__BB0_67;
	and.b32  	%r96, %r2, 3;
	setp.lt.u32 	%p49, %r93, 4;
	@%p49 bra 	$L__BB0_64;
	mul.wide.u32 	%rd122, %r509, 4;
	add.s64 	%rd123, %rd5, %rd122;
	ld.global.u32 	%r350, [%rd123];
	add.s64 	%rd124, %rd1, %rd122;
	st.global.u32 	[%rd124], %r350;
	ld.global.u32 	%r351, [%rd123+4];
	st.global.u32 	[%rd124+4], %r351;
	ld.global.u32 	%r352, [%rd123+8];
	st.global.u32 	[%rd124+8], %r352;
	ld.global.u32 	%r353, [%rd123+12];
	st.global.u32 	[%rd124+12], %r353;
	add.s32 	%r509, %r509, 4;
$L__BB0_64:
	setp.eq.s32 	%p50, %r96, 0;
	@%p50 bra 	$L__BB0_67;
	mov.b32 	%r512, 0;
$L__BB0_66:
	.pragma "nounroll";
	mul.wide.u32 	%rd125, %r509, 4;
	add.s64 	%rd126, %rd5, %rd125;
	ld.global.u32 	%r355, [%rd126];
	add.s64 	%rd127, %rd1, %rd125;
	st.global.u32 	[%rd127], %r355;
	add.s32 	%r509, %r509, 1;
	add.s32 	%r512, %r512, 1;
	setp.ne.s32 	%p51, %r512, %r96;
	@%p51 bra 	$L__BB0_66;
$L__BB0_67:
	setp.lt.s32 	%p52, %r126, 1;
	mov.u64 	%rd128, $str$2;
	cvta.global.u64 	%rd129, %rd128;
	{ // callseq 2, 0
	.param .b64 param0;
	st.param.b64 	[param0], %rd129;
	.param .b64 param1;
	st.param.b64 	[param1], 0;
	.param .b32 retval0;
	call.uni (retval0), 
	vprintf, 
	(
	param0, 
	param1
	);
	ld.param.b32 	%r356, [retval0];
	} // callseq 2
	@%p52 bra 	$L__BB0_90;
	setp.lt.s32 	%p53, %r127, 1;
	@%p53 bra 	$L__BB0_84;
	and.b32  	%r103, %r127, 15;
	add.s32 	%r104, %r103, -1;
	and.b32  	%r105, %r127, 7;
	add.s32 	%r106, %r105, -1;
	and.b32  	%r107, %r127, 2147483632;
	and.b32  	%r108, %r127, 3;
	neg.s32 	%r109, %r107;
	add.s64 	%rd17, %rd1, 32;
	mov.b32 	%r513, 0;
	mov.u64 	%rd173, $str$4;
	mov.u64 	%rd160, $str$3;
$L__BB0_70:
	setp.lt.u32 	%p58, %r127, 16;
	mul.lo.s32 	%r111, %r513, %r127;
	mov.b32 	%r516, 0;
	@%p58 bra 	$L__BB0_73;
	mul.wide.u32 	%rd134, %r111, 4;
	add.s64 	%rd176, %rd17, %rd134;
	mov.u32 	%r514, %r109;
$L__BB0_72:
	.pragma "nounroll";
	ld.global.u32 	%r372, [%rd176+-32];
	st.local.u32 	[%rd4], %r372;
	mov.u64 	%rd135, $str$3;
	cvta.global.u64 	%rd136, %rd135;
	add.u64 	%rd137, %SP, 8;
	{ // callseq 8, 0
	.param .b64 param0;
	st.param.b64 	[param0], %rd136;
	.param .b64 param1;
	st.param.b64 	[param1], %rd137;
	.param .b32 retval0;
	call.uni (retval0), 
	vprintf, 
	(
	param0, 
	param1
	);
	ld.param.b32 	%r373, [retval0];
	} // callseq 8
	ld.global.u32 	%r375, [%rd176+-28];
	st.local.u32 	[%rd4], %r375;
	{ // callseq 9, 0
	.param .b64 param0;
	st.param.b64 	[param0], %rd136;
	.param .b64 param1;
	st.param.b64 	[param1], %rd137;
	.param .b32 retval0;
	call.uni (retval0), 
	vprintf, 
	(
	param0, 
	param1
	);
	ld.param.b32 	%r376, [retval0];
	} // callseq 9
	ld.global.u32 	%r378, [%rd176+-24];
	st.local.u32 	[%rd4], %r378;
	{ // callseq 10, 0
	.param .b64 param0;
	st.param.b64 	[param0], %rd136;
	.param .b64 param1;
	st.param.b64 	[param1], %rd137;
	.param .b32 retval0;
	call.uni (retval0), 
	vprintf, 
	(
	param0, 
	param1
	);
	ld.param.b32 	%r379, [retval0];
	} // callseq 10
	ld.global.u32 	%r381, [%rd176+-20];
	st.local.u32 	[%rd4], %r381;
	{ // callseq 11, 0
	.param .b64 param0;
	st.param.b64 	[param0], %rd136;
	.param .b64 param1;
	st.param.b64 	[param1], %rd137;
	.param .b32 retval0;
	call.uni (retval0), 
	vprintf, 
	(
	param0, 
	param1
	);
	ld.param.b32 	%r382, [retval0];
	} // callseq 11
	ld.global.u32 	%r384, [%rd176+-16];
	st.local.u32 	[%rd4], %r384;
	{ // callseq 12, 0
	.param .b64 param0;
	st.param.b64 	[param0], %rd136;
	.param .b64 param1;
	st.param.b64 	[param1], %rd137;
	.param .b32 retval0;
	call.uni (retval0), 
	vprintf, 
	(
	param0, 
	param1
	);
	ld.param.b32 	%r385, [retval0];
	} // callseq 12
	ld.global.u32 	%r387, [%rd176+-12];
	st.local.u32 	[%rd4], %r387;
	{ // callseq 13, 0
	.param .b64 param0;
	st.param.b64 	[param0], %rd136;
	.param .b64 param1;
	st.param.b64 	[param1], %rd137;
	.param .b32 retval0;
	call.uni (retval0), 
	vprintf, 
	(
	param0, 
	param1
	);
	ld.param.b32 	%r388, [retval0];
	} // callseq 13
	ld.global.u32 	%r390, [%rd176+-8];
	st.local.u32 	[%rd4], %r390;
	{ // callseq 14, 0
	.param .b64 param0;
	st.param.b64 	[param0], %rd136;
	.param .b64 param1;
	st.param.b64 	[param1], %rd137;
	.param .b32 retval0;
	call.uni (retval0), 
	vprintf, 
	(
	param0, 
	param1
	);
	ld.param.b32 	%r391, [retval0];
	} // callseq 14
	ld.global.u32 	%r393, [%rd176+-4];
	st.local.u32 	[%rd4], %r393;
	{ // callseq 15, 0
	.param .b64 param0;
	st.param.b64 	[param0], %rd136;
	.param .b64 param1;
	st.param.b64 	[param1], %rd137;
	.param .b32 retval0;
	call.uni (retval0), 
	vprintf, 
	(
	param0, 
	param1
	);
	ld.param.b32 	%r394, [retval0];
	} // callseq 15
	ld.global.u32 	%r396, [%rd176];
	st.local.u32 	[%rd4], %r396;
	{ // callseq 16, 0
	.param .b64 param0;
	st.param.b64 	[param0], %rd136;
	.param .b64 param1;
	st.param.b64 	[param1], %rd137;
	.param .b32 retval0;
	call.uni (retval0), 
	vprintf, 
	(
	param0, 
	param1
	);
	ld.param.b32 	%r397, [retval0];
	} // callseq 16
	ld.global.u32 	%r399, [%rd176+4];
	st.local.u32 	[%rd4], %r399;
	{ // callseq 17, 0
	.param .b64 param0;
	st.param.b64 	[param0], %rd136;
	.param .b64 param1;
	st.param.b64 	[param1], %rd137;
	.param .b32 retval0;
	call.uni (retval0), 
	vprintf, 
	(
	param0, 
	param1
	);
	ld.param.b32 	%r400, [retval0];
	} // callseq 17
	ld.global.u32 	%r402, [%rd176+8];
	st.local.u32 	[%rd4], %r402;
	{ // callseq 18, 0
	.param .b64 param0;
	st.param.b64 	[param0], %rd136;
	.param .b64 param1;
	st.param.b64 	[param1], %rd137;
	.param .b32 retval0;
	call.uni (retval0), 
	vprintf, 
	(
	param0, 
	param1
	);
	ld.param.b32 	%r403, [retval0];
	} // callseq 18
	ld.global.u32 	%r405, [%rd176+12];
	st.local.u32 	[%rd4], %r405;
	{ // callseq 19, 0
	.param .b64 param0;
	st.param.b64 	[param0], %rd136;
	.param .b64 param1;
	st.param.b64 	[param1], %rd137;
	.param .b32 retval0;
	call.uni (retval0), 
	vprintf, 
	(
	param0, 
	param1
	);
	ld.param.b32 	%r406, [retval0];
	} // callseq 19
	ld.global.u32 	%r408, [%rd176+16];
	st.local.u32 	[%rd4], %r408;
	{ // callseq 20, 0
	.param .b64 param0;
	st.param.b64 	[param0], %rd136;
	.param .b64 param1;
	st.param.b64 	[param1], %rd137;
	.param .b32 retval0;
	call.uni (retval0), 
	vprintf, 
	(
	param0, 
	param1
	);
	ld.param.b32 	%r409, [retval0];
	} // callseq 20
	ld.global.u32 	%r411, [%rd176+20];
	st.local.u32 	[%rd4], %r411;
	{ // callseq 21, 0
	.param .b64 param0;
	st.param.b64 	[param0], %rd136;
	.param .b64 param1;
	st.param.b64 	[param1], %rd137;
	.param .b32 retval0;
	call.uni (retval0), 
	vprintf, 
	(
	param0, 
	param1
	);
	ld.param.b32 	%r412, [retval0];
	} // callseq 21
	ld.global.u32 	%r414, [%rd176+24];
	st.local.u32 	[%rd4], %r414;
	{ // callseq 22, 0
	.param .b64 param0;
	st.param.b64 	[param0], %rd136;
	.param .b64 param1;
	st.param.b64 	[param1], %rd137;
	.param .b32 retval0;
	call.uni (retval0), 
	vprintf, 
	(
	param0, 
	param1
	);
	ld.param.b32 	%r415, [retval0];
	} // callseq 22
	ld.global.u32 	%r417, [%rd176+28];
	st.local.u32 	[%rd4], %r417;
	{ // callseq 23, 0
	.param .b64 param0;
	st.param.b64 	[param0], %rd136;
	.param .b64 param1;
	st.param.b64 	[param1], %rd137;
	.param .b32 retval0;
	call.uni (retval0), 
	vprintf, 
	(
	param0, 
	param1
	);
	ld.param.b32 	%r418, [retval0];
	} // callseq 23
	add.s32 	%r514, %r514, 16;
	add.s64 	%rd176, %rd176, 64;
	setp.eq.s32 	%p59, %r514, 0;
	mov.u32 	%r516, %r107;
	@%p59 bra 	$L__BB0_73;
	bra.uni 	$L__BB0_72;
$L__BB0_73:
	setp.eq.s32 	%p60, %r103, 0;
	@%p60 bra 	$L__BB0_83;
	setp.lt.u32 	%p61, %r104, 7;
	@%p61 bra 	$L__BB0_76;
	add.s32 	%r420, %r516, %r111;
	mul.wide.u32 	%rd138, %r420, 4;
	add.s64 	%rd139, %rd1, %rd138;
	ld.global.u32 	%r421, [%rd139];
	st.local.u32 	[%rd4], %r421;
	cvta.global.u64 	%rd141, %rd160;
	{ // callseq 24, 0
	.param .b64 param0;
	st.param.b64 	[param0], %rd141;
	.param .b64 param1;
	st.param.b64 	[param1], %rd32;
	.param .b32 retval0;
	call.uni (retval0), 
	vprintf, 
	(
	param0, 
	param1
	);
	ld.param.b32 	%r422, [retval0];
	} // callseq 24
	cvt.u64.u32 	%rd143, %r111;
	cvt.u64.u32 	%rd144, %r516;
	add.s64 	%rd145, %rd144, %rd143;
	shl.b64 	%rd146, %rd145, 2;
	add.s64 	%rd147, %rd1, %rd146;
	ld.global.u32 	%r424, [%rd147+4];
	st.local.u32 	[%rd4], %r424;
	{ // callseq 25, 0
	.param .b64 param0;
	st.param.b64 	[param0], %rd141;
	.param .b64 param1;
	st.param.b64 	[param1], %rd32;
	.param .b32 retval0;
	call.uni (retval0), 
	vprintf, 
	(
	param0, 
	param1
	);
	ld.param.b32 	%r425, [retval0];
	} // callseq 25
	ld.global.u32 	%r427, [%rd147+8];
	st.local.u32 	[%rd4], %r427;
	{ // callseq 26, 0
	.param .b64 param0;
	st.param.b64 	[param0], %rd141;
	.param .b64 param1;
	st.param.b64 	[param1], %rd32;
	.param .b32 retval0;
	call.uni (retval0), 
	vprintf, 
	(
	param0, 
	param1
	);
	ld.param.b32 	%r428, [retval0];
	} // callseq 26
	ld.global.u32 	%r430, [%rd147+12];
	st.local.u32 	[%rd4], %r430;
	{ // callseq 27, 0
	.param .b64 param0;
	st.param.b64 	[param0], %rd141;
	.param .b64 param1;
	st.param.b64 	[param1], %rd32;
	.param .b32 retval0;
	call.uni (retval0), 
	vprintf, 
	(
	param0, 
	param1
	);
	ld.param.b32 	%r431, [retval0];
	} // callseq 27
	ld.global.u32 	%r433, [%rd147+16];
	st.local.u32 	[%rd4], %r433;
	{ // callseq 28, 0
	.param .b64 param0;
	st.param.b64 	[param0], %rd141;
	.param .b64 param1;
	st.param.b64 	[param1], %rd32;
	.param .b32 retval0;
	call.uni (retval0), 
	vprintf, 
	(
	param0, 
	param1
	);
	ld.param.b32 	%r434, [retval0];
	} // callseq 28
	ld.global.u32 	%r436, [%rd147+20];
	st.local.u32 	[%rd4], %r436;
	{ // callseq 29, 0
	.param .b64 param0;
	st.param.b64 	[param0], %rd141;
	.param .b64 param1;
	st.param.b64 	[param1], %rd32;
	.param .b32 retval0;
	call.uni (retval0), 
	vprintf, 
	(
	param0, 
	param1
	);
	ld.param.b32 	%r437, [retval0];
	} // callseq 29
	ld.global.u32 	%r439, [%rd147+24];
	st.local.u32 	[%rd4], %r439;
	{ // callseq 30, 0
	.param .b64 param0;
	st.param.b64 	[param0], %rd141;
	.param .b64 param1;
	st.param.b64 	[param1], %rd32;
	.param .b32 retval0;
	call.uni (retval0), 
	vprintf, 
	(
	param0, 
	param1
	);
	ld.param.b32 	%r440, [retval0];
	} // callseq 30
	ld.global.u32 	%r442, [%rd147+28];
	st.local.u32 	[%rd4], %r442;
	{ // callseq 31, 0
	.param .b64 param0;
	st.param.b64 	[param0], %rd141;
	.param .b64 param1;
	st.param.b64 	[param1], %rd32;
	.param .b32 retval0;
	call.uni (retval0), 
	vprintf, 
	(
	param0, 
	param1
	);
	ld.param.b32 	%r443, [retval0];
	} // callseq 31
	add.s32 	%r516, %r516, 8;
$L__BB0_76:
	setp.eq.s32 	%p62, %r105, 0;
	@%p62 bra 	$L__BB0_83;
	setp.lt.u32 	%p63, %r106, 3;
	@%p63 bra 	$L__BB0_79;
	add.s32 	%r445, %r516, %r111;
	mul.wide.u32 	%rd148, %r445, 4;
	add.s64 	%rd149, %rd1, %rd148;
	ld.global.u32 	%r446, [%rd149];
	st.local.u32 	[%rd4], %r446;
	cvta.global.u64 	%rd151, %rd160;
	{ // callseq 32, 0
	.param .b64 param0;
	st.param.b64 	[param0], %rd151;
	.param .b64 param1;
	st.param.b64 	[param1], %rd32;
	.param .b32 retval0;
	call.uni (retval0), 
	vprintf, 
	(
	param0, 
	param1
	);
	ld.param.b32 	%r447, [retval0];
	} // callseq 32
	cvt.u64.u32 	%rd153, %r111;
	cvt.u64.u32 	%rd154, %r516;
	add.s64 	%rd155, %rd154, %rd153;
	shl.b64 	%rd156, %rd155, 2;
	add.s64 	%rd157, %rd1, %rd156;
	ld.global.u32 	%r449, [%rd157+4];
	st.local.u32 	[%rd4], %r449;
	{ // callseq 33, 0
	.param .b64 param0;
	st.param.b64 	[param0], %rd151;
	.param .b64 param1;
	st.param.b64 	[param1], %rd32;
	.param .b32 retval0;
	call.uni (retval0), 
	vprintf, 
	(
	param0, 
	param1
	);
	ld.param.b32 	%r450, [retval0];
	} // callseq 33
	ld.global.u32 	%r452, [%rd157+8];
	st.local.u32 	[%rd4], %r452;
	{ // callseq 34, 0
	.param .b64 param0;
	st.param.b64 	[param0], %rd151;
	.param .b64 param1;
	st.param.b64 	[param1], %rd32;
	.param .b32 retval0;
	call.uni (retval0), 
	vprintf, 
	(
	param0, 
	param1
	);
	ld.param.b32 	%r453, [retval0];
	} // callseq 34
	ld.global.u32 	%r455, [%rd157+12];
	st.local.u32 	[%rd4], %r455;
	{ // callseq 35, 0
	.param .b64 param0;
	st.param.b64 	[param0], %rd151;
	.param .b64 param1;
	st.param.b64 	[param1], %rd32;
	.param .b32 retval0;
	call.uni (retval0), 
	vprintf, 
	(
	param0, 
	param1
	);
	ld.param.b32 	%r456, [retval0];
	} // callseq 35
	add.s32 	%r516, %r516, 4;
$L__BB0_79:
	setp.eq.s32 	%p64, %r108, 0;
	@%p64 bra 	$L__BB0_83;
	setp.eq.s32 	%p65, %r108, 1;
	add.s32 	%r458, %r516, %r111;
	mul.wide.u32 	%rd158, %r458, 4;
	add.s64 	%rd159, %rd1, %rd158;
	ld.global.u32 	%r459, [%rd159];
	st.local.u32 	[%rd4], %r459;
	cvta.global.u64 	%rd161, %rd160;
	{ // callseq 36, 0
	.param .b64 param0;
	st.param.b64 	[param0], %rd161;
	.param .b64 param1;
	st.param.b64 	[param1], %rd32;
	.param .b32 retval0;
	call.uni (retval0), 
	vprintf, 
	(
	param0, 
	param1
	);
	ld.param.b32 	%r460, [retval0];
	} // callseq 36
	@%p65 bra 	$L__BB0_83;
	setp.eq.s32 	%p66, %r108, 2;
	cvt.u64.u32 	%rd163, %r111;
	cvt.u64.u32 	%rd164, %r516;
	add.s64 	%rd165, %rd164, %rd163;
	shl.b64 	%rd166, %rd165, 2;
	add.s64 	%rd21, %rd1, %rd166;
	ld.global.u32 	%r462, [%rd21+4];
	st.local.u32 	[%rd4], %r462;
	cvta.global.u64 	%rd168, %rd160;
	{ // callseq 37, 0
	.param .b64 param0;
	st.param.b64 	[param0], %rd168;
	.param .b64 param1;
	st.param.b64 	[param1], %rd32;
	.param .b32 retval0;
	call.uni (retval0), 
	vprintf, 
	(
	param0, 
	param1
	);
	ld.param.b32 	%r463, [retval0];
	} // callseq 37
	@%p66 bra 	$L__BB0_83;
	ld.global.u32 	%r465, [%rd21+8];
	st.local.u32 	[%rd4], %r465;
	cvta.global.u64 	%rd171, %rd160;
	{ // callseq 38, 0
	.param .b64 param0;
	st.param.b64 	[param0], %rd171;
	.param .b64 param1;
	st.param.b64 	[param1], %rd32;
	.param .b32 retval0;
	call.uni (retval0), 
	vprintf, 
	(
	param0, 
	param1
	);
	ld.param.b32 	%r466, [retval0];
	} // callseq 38
$L__BB0_83:
	cvta.global.u64 	%rd174, %rd173;
	{ // callseq 39, 0
	.param .b64 param0;
	st.param.b64 	[param0], %rd174;
	.param .b64 param1;
	st.param.b64 	[param1], 0;
	.param .b32 retval0;
	call.uni (retval0), 
	vprintf, 
	(
	param0, 
	param1
	);
	ld.param.b32 	%r468, [retval0];
	} // callseq 39
	add.s32 	%r513, %r513, 1;
	setp.eq.s32 	%p67, %r513, %r126;
	@%p67 bra 	$L__BB0_90;
	bra.uni 	$L__BB0_70;
$L__BB0_84:
	and.b32  	%r120, %r126, 3;
	setp.lt.u32 	%p54, %r126, 4;
	@%p54 bra 	$L__BB0_87;
	and.b32  	%r121, %r126, 2147483644;
	mov.b32 	%r518, 0;
	mov.u64 	%rd130, $str$4;
$L__BB0_86:
	cvta.global.u64 	%rd131, %rd130;
	{ // callseq 3, 0
	.param .b64 param0;
	st.param.b64 	[param0], %rd131;
	.param .b64 param1;
	st.param.b64 	[param1], 0;
	.param .b32 retval0;
	call.uni (retval0), 
	vprintf, 
	(
	param0, 
	param1
	);
	ld.param.b32 	%r359, [retval0];
	} // callseq 3
	{ // callseq 4, 0
	.param .b64 param0;
	st.param.b64 	[param0], %rd131;
	.param .b64 param1;
	st.param.b64 	[param1], 0;
	.param .b32 retval0;
	call.uni (retval0), 
	vprintf, 
	(
	param0, 
	param1
	);
	ld.param.b32 	%r361, [retval0];
	} // callseq 4
	{ // callseq 5, 0
	.param .b64 param0;
	st.param.b64 	[param0], %rd131;
	.param .b64 param1;
	st.param.b64 	[param1], 0;
	.param .b32 retval0;
	call.uni (retval0), 
	vprintf, 
	(
	param0, 
	param1
	);
	ld.param.b32 	%r363, [retval0];
	} // callseq 5
	{ // callseq 6, 0
	.param .b64 param0;
	st.param.b64 	[param0], %rd131;
	.param .b64 param1;
	st.param.b64 	[param1], 0;
	.param .b32 retval0;
	call.uni (retval0), 
	vprintf, 
	(
	param0, 
	param1
	);
	ld.param.b32 	%r365, [retval0];
	} // callseq 6
	add.s32 	%r518, %r518, 4;
	setp.ne.s32 	%p55, %r518, %r121;
	@%p55 bra 	$L__BB0_86;
$L__BB0_87:
	setp.eq.s32 	%p56, %r120, 0;
	@%p56 bra 	$L__BB0_90;
	mov.b32 	%r519, 0;
	mov.u64 	%rd132, $str$4;
$L__BB0_89:
	.pragma "nounroll";
	cvta.global.u64 	%rd133, %rd132;
	{ // callseq 7, 0
	.param .b64 param0;
	st.param.b64 	[param0], %rd133;
	.param .b64 param1;
	st.param.b64 	[param1], 0;
	.param .b32 retval0;
	call.uni (retval0), 
	vprintf, 
	(
	param0, 
	param1
	);
	ld.param.b32 	%r368, [retval0];
	} // callseq 7
	add.s32 	%r519, %r519, 1;
	setp.ne.s32 	%p57, %r519, %r120;
	@%p57 bra 	$L__BB0_89;
$L__BB0_90:
	ret;

}


// ===== COMPILED SASS (sm_100) =====

	.target	sm_100

	.elftype	@"ET_EXEC"


//--------------------- .note.nv.tkinfo           --------------------------
	.section	.note.nv.tkinfo,"",@"SHT_NOTE"
	.sectionflags	@"SHF_NOTE_NV_TKINFO"
	.tkinfo
        /*0018*/ 	.word	0x00000002
        /*0030*/ 	.string	""
        /*0030*/ 	.string	"ptxas"
        /*0030*/ 	.string	"Cuda compilation tools, release 13.0, V13.0.88"
        /*0030*/ 	.string	"Build cuda_13.0.r13.0/compiler.36424714_0"
        /*0030*/ 	.string	"-arch sm_100 -m 64 "



//--------------------- .note.nv.cuinfo           --------------------------
	.section	.note.nv.cuinfo,"",@"SHT_NOTE"
	.sectionflags	@"SHF_NOTE_NV_CUINFO"
        /*0018*/ 	.short	0x0002
        /*001a*/ 	.short	0x0064
        /*001c*/ 	.short	0x0082
	.zero		2


//--------------------- .nv.info                  --------------------------
	.section	.nv.info,"",@"SHT_CUDA_INFO"
	.align	4


	//----- nvinfo : EIATTR_REGCOUNT
	.align		4
        /*0000*/ 	.byte	0x04, 0x2f
        /*0002*/ 	.short	(.L_6 - .L_5)
	.align		4
.L_5:
        /*0004*/ 	.word	index@(_Z13kakuro_kernelPiS_S_S_S_S_S_S_S_S_iiiPVb)
        /*0008*/ 	.word	0x00000020


	//----- nvinfo : EIATTR_FRAME_SIZE
	.align		4
.L_6:
        /*000c*/ 	.byte	0x04, 0x11
        /*000e*/ 	.short	(.L_8 - .L_7)
	.align		4
.L_7:
        /*0010*/ 	.word	index@(_Z13kakuro_kernelPiS_S_S_S_S_S_S_S_S_iiiPVb)
        /*0014*/ 	.word	0x00000010


	//----- nvinfo : EIATTR_MIN_STACK_SIZE
	.align		4
.L_8:
        /*0018*/ 	.byte	0x04, 0x12
        /*001a*/ 	.short	(.L_10 - .L_9)
	.align		4
.L_9:
        /*001c*/ 	.word	index@(_Z13kakuro_kernelPiS_S_S_S_S_S_S_S_S_iiiPVb)
        /*0020*/ 	.word	0x00000010
.L_10:


//--------------------- .nv.compat                --------------------------
	.section	.nv.compat,"",@"SHT_CUDA_COMPAT_INFO"
	.align	4
        /*0000*/ 	.byte	0x02, 0x09, 0x00, 0x00, 0x02, 0x02, 0x01, 0x00, 0x02, 0x05, 0x05, 0x00, 0x03, 0x07, 0x01, 0x01
        /*0010*/ 	.byte	0x02, 0x03, 0x00, 0x00, 0x02, 0x06, 0x01, 0x00, 0x04, 0x0b, 0x08, 0x00, 0x09, 0x00, 0x00, 0x00
        /*0020*/ 	.byte	0x00, 0x00, 0x00, 0x00


//--------------------- .nv.info._Z13kakuro_kernelPiS_S_S_S_S_S_S_S_S_iiiPVb --------------------------
	.section	.nv.info._Z13kakuro_kernelPiS_S_S_S_S_S_S_S_S_iiiPVb,"",@"SHT_CUDA_INFO"
	.sectionflags	@""
	.align	4


	//----- nvinfo : EIATTR_CUDA_API_VERSION
	.align		4
        /*0000*/ 	.byte	0x04, 0x37
        /*0002*/ 	.short	(.L_12 - .L_11)
.L_11:
        /*0004*/ 	.word	0x00000082


	//----- nvinfo : EIATTR_KPARAM_INFO
	.align		4
.L_12:
        /*0008*/ 	.byte	0x04, 0x17
        /*000a*/ 	.short	(.L_14 - .L_13)
.L_13:
        /*000c*/ 	.word	0x00000000
        /*0010*/ 	.short	0x000d
        /*0012*/ 	.short	0x0060
        /*0014*/ 	.byte	0x00, 0xf5, 0x21, 0x00


	//----- nvinfo : EIATTR_KPARAM_INFO
	.align		4
.L_14:
        /*0018*/ 	.byte	0x04, 0x17
        /*001a*/ 	.short	(.L_16 - .L_15)
.L_15:
        /*001c*/ 	.word	0x00000000
        /*0020*/ 	.short	0x000c
        /*0022*/ 	.short	0x0058
        /*0024*/ 	.byte	0x00, 0xf0, 0x11, 0x00


	//----- nvinfo : EIATTR_KPARAM_INFO
	.align		4
.L_16:
        /*0028*/ 	.byte	0x04, 0x17
        /*002a*/ 	.short	(.L_18 - .L_17)
.L_17:
        /*002c*/ 	.word	0x00000000
        /*0030*/ 	.short	0x000b
        /*0032*/ 	.short	0x0054
        /*0034*/ 	.byte	0x00, 0xf0, 0x11, 0x00


	//----- nvinfo : EIATTR_KPARAM_INFO
	.align		4
.L_18:
        /*0038*/ 	.byte	0x04, 0x17
        /*003a*/ 	.short	(.L_20 - .L_19)
.L_19:
        /*003c*/ 	.word	0x00000000
        /*0040*/ 	.short	0x000a
        /*0042*/ 	.short	0x0050
        /*0044*/ 	.byte	0x00, 0xf0, 0x11, 0x00


	//----- nvinfo : EIATTR_KPARAM_INFO
	.align		4
.L_20:
        /*0048*/ 	.byte	0x04, 0x17
        /*004a*/ 	.short	(.L_22 - .L_21)
.L_21:
        /*004c*/ 	.word	0x00000000
        /*0050*/ 	.short	0x0009
        /*0052*/ 	.short	0x0048
        /*0054*/ 	.byte	0x00, 0xf5, 0x21, 0x00


	//----- nvinfo : EIATTR_KPARAM_INFO
	.align		4
.L_22:
        /*0058*/ 	.byte	0x04, 0x17
        /*005a*/ 	.short	(.L_24 - .L_23)
.L_23:
        /*005c*/ 	.word	0x00000000
        /*0060*/ 	.short	0x0008
        /*0062*/ 	.short	0x0040
        /*0064*/ 	.byte	0x00, 0xf5, 0x21, 0x00


	//----- nvinfo : EIATTR_KPARAM_INFO
	.align		4
.L_24:
        /*0068*/ 	.byte	0x04, 0x17
        /*006a*/ 	.short	(.L_26 - .L_25)
.L_25:
        /*006c*/ 	.word	0x00000000
        /*0070*/ 	.short	0x0007
        /*0072*/ 	.short	0x0038
        /*0074*/ 	.byte	0x00, 0xf5, 0x21, 0x00


	//----- nvinfo : EIATTR_KPARAM_INFO
	.align		4
.L_26:
        /*0078*/ 	.byte	0x04, 0x17
        /*007a*/ 	.short	(.L_28 - .L_27)
.L_27:
        /*007c*/ 	.word	0x00000000
        /*0080*/ 	.short	0x0006
        /*0082*/ 	.short	0x0030
        /*0084*/ 	.byte	0x00, 0xf5, 0x21, 0x00


	//----- nvinfo : EIATTR_KPARAM_INFO
	.align		4
.L_28:
        /*0088*/ 	.byte	0x04, 0x17
        /*008a*/ 	.short	(.L_30 - .L_29)
.L_29:
        /*008c*/ 	.word	0x00000000
        /*0090*/ 	.short	0x0005
        /*0092*/ 	.short	0x0028
        /*0094*/ 	.byte	0x00, 0xf5, 0x21, 0x00


	//----- nvinfo : EIATTR_KPARAM_INFO
	.align		4
.L_30:
        /*0098*/ 	.byte	0x04, 0x17
        /*009a*/ 	.short	(.L_32 - .L_31)
.L_31:
        /*009c*/ 	.word	0x00000000
        /*00a0*/ 	.short	0x0004
        /*00a2*/ 	.short	0x0020
        /*00a4*/ 	.byte	0x00, 0xf5, 0x21, 0x00


	//----- nvinfo : EIATTR_KPARAM_INFO
	.align		4
.L_32:
        /*00a8*/ 	.byte	0x04, 0x17
        /*00aa*/ 	.short	(.L_34 - .L_33)
.L_33:
        /*00ac*/ 	.word	0x00000000
        /*00b0*/ 	.short	0x0003
        /*00b2*/ 	.short	0x0018
        /*00b4*/ 	.byte	0x00, 0xf5, 0x21, 0x00


	//----- nvinfo : EIATTR_KPARAM_INFO
	.align		4
.L_34:
        /*00b8*/ 	.byte	0x04, 0x17
        /*00ba*/ 	.short	(.L_36 - .L_35)
.L_35:
        /*00bc*/ 	.word	0x00000000
        /*00c0*/ 	.short	0x0002
        /*00c2*/ 	.short	0x0010
        /*00c4*/ 	.byte	0x00, 0xf5, 0x21, 0x00


	//----- nvinfo : EIATTR_KPARAM_INFO
	.align		4
.L_36:
        /*00c8*/ 	.byte	0x04, 0x17
        /*00ca*/ 	.short	(.L_38 - .L_37)
.L_37:
        /*00cc*/ 	.word	0x00000000
        /*00d0*/ 	.short	0x0001
        /*00d2*/ 	.short	0x0008
        /*00d4*/ 	.byte	0x00, 0xf5, 0x21, 0x00


	//----- nvinfo : EIATTR_KPARAM_INFO
	.align		4
.L_38:
        /*00d8*/ 	.byte	0x04, 0x17
        /*00da*/ 	.short	(.L_40 - .L_39)
.L_39:
        /*00dc*/ 	.word	0x00000000
        /*00e0*/ 	.short	0x0000
        /*00e2*/ 	.short	0x0000
        /*00e4*/ 	.byte	0x00, 0xf5, 0x21, 0x00


	//----- nvinfo : EIATTR_SPARSE_MMA_MASK
	.align		4
.L_40:
        /*00e8*/ 	.byte	0x03, 0x50
        /*00ea*/ 	.short	0x0000


	//----- nvinfo : EIATTR_MAXREG_COUNT
	.align		4
        /*00ec*/ 	.byte	0x03, 0x1b
        /*00ee*/ 	.short	0x00ff


	//----- nvinfo : EIATTR_EXTERNS
	.align		4
        /*00f0*/ 	.byte	0x04, 0x0f
        /*00f2*/ 	.short	(.L_42 - .L_41)


	//   ....[0]....
	.align		4
.L_41:
        /*00f4*/ 	.word	index@(vprintf)


	//----- nvinfo : EIATTR_MERCURY_ISA_VERSION
	.align		4
.L_42:
        /*00f8*/ 	.byte	0x03, 0x5f
        /*00fa*/ 	.short	0x0101


	//----- nvinfo : EIATTR_VRC_CTA_INIT_COUNT
	.align		4
        /*00fc*/ 	.byte	0x02, 0x4a
	.zero		1
	.zero		1


	//----- nvinfo : EIATTR_SYSCALL_OFFSETS
	.align		4
        /*0100*/ 	.byte	0x04, 0x46
        /*0102*/ 	.short	(.L_44 - .L_43)


	//   ....[0]....
.L_43:
        /*0104*/ 	.word	0x00001ae0


	//   ....[1]....
        /*0108*/ 	.word	0x00001c30


	//   ....[2]....
        /*010c*/ 	.word	0x00002360


	//   ....[3]....
        /*0110*/ 	.word	0x000025f0


	//   ....[4]....
        /*0114*/ 	.word	0x000026a0


	//   ....[5]....
        /*0118*/ 	.word	0x00002740


	//   ....[6]....
        /*011c*/ 	.word	0x000027e0


	//   ....[7]....
        /*0120*/ 	.word	0x00002880


	//   ....[8]....
        /*0124*/ 	.word	0x00002920


	//   ....[9]....
        /*0128*/ 	.word	0x000029c0


	//   ....[10]....
        /*012c*/ 	.word	0x00002a60


	//   ....[11]....
        /*0130*/ 	.word	0x00002b00


	//   ....[12]....
        /*0134*/ 	.word	0x00002ba0


	//   ....[13]....
        /*0138*/ 	.word	0x00002c40


	//   ....[14]....
        /*013c*/ 	.word	0x00002ce0


	//   ....[15]....
        /*0140*/ 	.word	0x00002d80


	//   ....[16]....
        /*0144*/ 	.word	0x00002e20


	//   ....[17]....
        /*0148*/ 	.word	0x00002ec0


	//   ....[18]....
        /*014c*/ 	.word	0x00002f60


	//   ....[19]....
        /*0150*/ 	.word	0x00003130


	//   ....[20]....
        /*0154*/ 	.word	0x00003230


	//   ....[21]....
        /*0158*/ 	.word	0x000032d0


	//   ....[22]....
        /*015c*/ 	.word	0x00003370


	//   ....[23]....
        /*0160*/ 	.word	0x00003410


	//   ....[24]....
        /*0164*/ 	.word	0x000034b0


	//   ....[25]....
        /*0168*/ 	.word	0x00003550


	//   ....[26]....
        /*016c*/ 	.word	0x000035f0


	//   ....[27]....
        /*0170*/ 	.word	0x00003740


	//   ....[28]....
        /*0174*/ 	.word	0x00003840


	//   ....[29]....
        /*0178*/ 	.word	0x000038e0


	//   ....[30]....
        /*017c*/ 	.word	0x00003980


	//   ....[31]....
        /*0180*/ 	.word	0x00003ab0


	//   ....[32]....
        /*0184*/ 	.word	0x00003bf0


	//   ....[33]....
        /*0188*/ 	.word	0x00003cb0


	//   ....[34]....
        /*018c*/ 	.word	0x00003d30


	//   ....[35]....
        /*0190*/ 	.word	0x00003ea0


	//   ....[36]....
        /*0194*/ 	.word	0x00003f10


	//   ....[37]....
        /*0198*/ 	.word	0x00003f80


	//   ....[38]....
        /*019c*/ 	.word	0x00003ff0


	//   ....[39]....
        /*01a0*/ 	.word	0x00004100


	//----- nvinfo : EIATTR_EXIT_INSTR_OFFSETS
	.align		4
.L_44:
        /*01a4*/ 	.byte	0x04, 0x1c
        /*01a6*/ 	.short	(.L_46 - .L_45)


	//   ....[0]....
.L_45:
        /*01a8*/ 	.word	0x00001b10


	//   ....[1]....
        /*01ac*/ 	.word	0x00002380


	//   ....[2]....
        /*01b0*/ 	.word	0x00003d70


	//   ....[3]....
        /*01b4*/ 	.word	0x00004040


	//   ....[4]....
        /*01b8*/ 	.word	0x00004130


	//----- nvinfo : EIATTR_CRS_STACK_SIZE
	.align		4
.L_46:
        /*01bc*/ 	.byte	0x04, 0x1e
        /*01be*/ 	.short	(.L_48 - .L_47)
.L_47:
        /*01c0*/ 	.word	0x00000000


	//----- nvinfo : EIATTR_CBANK_PARAM_SIZE
	.align		4
.L_48:
        /*01c4*/ 	.byte	0x03, 0x19
        /*01c6*/ 	.short	0x0068


	//----- nvinfo : EIATTR_PARAM_CBANK
	.align		4
        /*01c8*/ 	.byte	0x04, 0x0a
        /*01ca*/ 	.short	(.L_50 - .L_49)
	.align		4
.L_49:
        /*01cc*/ 	.word	index@(.nv.constant0._Z13kakuro_kernelPiS_S_S_S_S_S_S_S_S_iiiPVb)
        /*01d0*/ 	.short	0x0380
        /*01d2*/ 	.short	0x0068


	//----- nvinfo : EIATTR_SW_WAR
	.align		4
.L_50:
        /*01d4*/ 	.byte	0x04, 0x36
        /*01d6*/ 	.short	(.L_52 - .L_51)
.L_51:
        /*01d8*/ 	.word	0x00000008
.L_52:


//--------------------- .nv.callgraph             --------------------------
	.section	.nv.callgraph,"",@"SHT_CUDA_CALLGRAPH"
	.align	4
	.sectionentsize	8
	.align		4
        /*0000*/ 	.word	0x00000000
	.align		4
        /*0004*/ 	.word	0xffffffff
	.align		4
        /*0008*/ 	.word	index@(_Z13kakuro_kernelPiS_S_S_S_S_S_S_S_S_iiiPVb)
	.align		4
        /*000c*/ 	.word	index@(vprintf)
	.align		4
        /*0010*/ 	.word	0x00000000
	.align		4
        /*0014*/ 	.word	0xfffffffe
	.align		4
        /*0018*/ 	.word	0x00000000
	.align		4
        /*001c*/ 	.word	0xfffffffd
	.align		4
        /*0020*/ 	.word	0x00000000
	.align		4
        /*0024*/ 	.word	0xfffffffc


//--------------------- .nv.constant4             --------------------------
	.section	.nv.constant4,"a",@progbits
	.align	8
	.align		8
.nv.constant4:
        /*0000*/ 	.dword	vprintf
	.align		8
        /*0008*/ 	.dword	$str
	.align		8
        /*0010*/ 	.dword	$str$1
	.align		8
        /*0018*/ 	.dword	$str$2
	.align		8
        /*0020*/ 	.dword	$str$3
	.align		8
        /*0028*/ 	.dword	$str$4


//--------------------- .text._Z13kakuro_kernelPiS_S_S_S_S_S_S_S_S_iiiPVb --------------------------
	.section	.text._Z13kakuro_kernelPiS_S_S_S_S_S_S_S_S_iiiPVb,"ax",@progbits
	.align	128
        .global         _Z13kakuro_kernelPiS_S_S_S_S_S_S_S_S_iiiPVb
        .type           _Z13kakuro_kernelPiS_S_S_S_S_S_S_S_S_iiiPVb,@function
        .size           _Z13kakuro_kernelPiS_S_S_S_S_S_S_S_S_iiiPVb,(.L_x_88 - _Z13kakuro_kernelPiS_S_S_S_S_S_S_S_S_iiiPVb)
        .other          _Z13kakuro_kernelPiS_S_S_S_S_S_S_S_S_iiiPVb,@"STO_CUDA_ENTRY STV_DEFAULT"
_Z13kakuro_kernelPiS_S_S_S_S_S_S_S_S_iiiPVb:
.text._Z13kakuro_kernelPiS_S_S_S_S_S_S_S_S_iiiPVb:
[----:B------:R-:W0:Y:S08]  /*0000*/  LDC R1, c[0x0][0x37c] ;  /* 0x0000df00ff017b82 */ /* 0x000e300000000800 */
[----:B------:R-:W1:Y:S01]  /*0010*/  LDC.64 R4, c[0x0][0x3d0] ;  /* 0x0000f400ff047b82 */ /* 0x000e620000000a00 */
[----:B------:R-:W2:Y:S01]  /*0020*/  S2R R0, SR_TID.X ;  /* 0x0000000000007919 */ /* 0x000ea20000002100 */
[----:B------:R-:W3:Y:S01]  /*0030*/  LDCU UR5, c[0x0][0x2fc] ;  /* 0x00005f80ff0577ac */ /* 0x000ee20008000800 */
[----:B0-----:R-:W-:Y:S01]  /*0040*/  VIADD R1, R1, 0xfffffff0 ;  /* 0xfffffff001017836 */ /* 0x001fe20000000000 */
[----:B------:R-:W0:Y:S04]  /*0050*/  LDCU UR4, c[0x0][0x2f8] ;  /* 0x00005f00ff0477ac */ /* 0x000e280008000800 */
[----:B------:R-:W2:Y:S01]  /*0060*/  S2UR UR6, SR_CTAID.X ;  /* 0x00000000000679c3 */ /* 0x000ea20000002500 */
[----:B------:R-:W4:Y:S01]  /*0070*/  LDCU UR7, c[0x0][0x3d8] ;  /* 0x00007b00ff0777ac */ /* 0x000f220008000800 */
[----:B------:R-:W2:Y:S06]  /*0080*/  LDCU.64 UR36, c[0x0][0x358] ;  /* 0x00006b00ff2477ac */ /* 0x000eac0008000a00 */
[----:B------:R-:W2:Y:S08]  /*0090*/  LDC R3, c[0x0][0x360] ;  /* 0x0000d800ff037b82 */ /* 0x000eb00000000800 */
[----:B------:R-:W5:Y:S01]  /*00a0*/  LDC.64 R28, c[0x0][0x3c8] ;  /* 0x0000f200ff1c7b82 */ /* 0x000f620000000a00 */
[----:B-1----:R-:W-:Y:S01]  /*00b0*/  IMAD R6, R5, R4, RZ ;  /* 0x0000000405067224 */ /* 0x002fe200078e02ff */
[----:B0-----:R-:W-:-:S04]  /*00c0*/  IADD3 R18, P1, PT, R1, UR4, RZ ;  /* 0x0000000401127c10 */ /* 0x001fc8000ff3e0ff */
[----:B------:R-:W-:Y:S01]  /*00d0*/  ISETP.GE.AND P0, PT, R6, 0x1, PT ;  /* 0x000000010600780c */ /* 0x000fe20003f06270 */
[----:B---3--:R-:W-:Y:S01]  /*00e0*/  IMAD.X R16, RZ, RZ, UR5, P1 ;  /* 0x00000005ff107e24 */ /* 0x008fe200088e06ff */
[----:B------:R-:W-:-:S05]  /*00f0*/  IADD3 R17, P2, PT, R18, 0x8, RZ ;  /* 0x0000000812117810 */ /* 0x000fca0007f5e0ff */
[----:B------:R-:W-:Y:S02]  /*0100*/  IMAD.X R2, RZ, RZ, R16, P2 ;  /* 0x000000ffff027224 */ /* 0x000fe400010e0610 */
[----:B--2---:R-:W-:Y:S02]  /*0110*/  IMAD R0, R3, UR6, R0 ;  /* 0x0000000603007c24 */ /* 0x004fe4000f8e0200 */
[----:B----4-:R-:W-:Y:S02]  /*0120*/  IMAD.U32 R3, RZ, RZ, UR7 ;  /* 0x00000007ff037e24 */ /* 0x010fe4000f8e00ff */
[C---:B------:R-:W-:Y:S02]  /*0130*/  IMAD R7, R0.reuse, R6, RZ ;  /* 0x0000000600077224 */ /* 0x040fe400078e02ff */
[----:B------:R-:W-:Y:S02]  /*0140*/  IMAD R0, R0, R3, RZ ;  /* 0x0000000300007224 */ /* 0x000fe400078e02ff */
[----:B-----5:R-:W-:Y:S01]  /*0150*/  IMAD.WIDE R28, R7, 0x4, R28 ;  /* 0x00000004071c7825 */ /* 0x020fe200078e021c */
[----:B------:R-:W-:Y:S06]  /*0160*/  @!P0 BRA `(.L_x_0) ;  /* 0x0000000400848947 */ /* 0x000fec0003800000 */
[C---:B------:R-:W-:Y:S01]  /*0170*/  ISETP.GE.U32.AND P0, PT, R6.reuse, 0x10, PT ;  /* 0x000000100600780c */ /* 0x040fe20003f06070 */
[----:B------:R-:W-:Y:S01]  /*0180*/  HFMA2 R7, -RZ, RZ, 0, 0 ;  /* 0x00000000ff077431 */ /* 0x000fe200000001ff */
[----:B------:R-:W-:-:S11]  /*0190*/  LOP3.LUT P1, R14, R6, 0xf, RZ, 0xc0, !PT ;  /* 0x0000000f060e7812 */ /* 0x000fd6000782c0ff */
[----:B------:R-:W-:Y:S05]  /*01a0*/  @!P0 BRA `(.L_x_1) ;  /* 0x0000000000a08947 */ /* 0x000fea0003800000 */
[----:B------:R-:W-:Y:S01]  /*01b0*/  LOP3.LUT R7, R6, 0x7ffffff0, RZ, 0xc0, !PT ;  /* 0x7ffffff006077812 */ /* 0x000fe200078ec0ff */
[----:B------:R-:W-:-:S07]  /*01c0*/  IMAD.MOV.U32 R12, RZ, RZ, RZ ;  /* 0x000000ffff0c7224 */ /* 0x000fce00078e00ff */
.L_x_2:
[----:B------:R-:W0:Y:S02]  /*01d0*/  LDC.64 R10, c[0x0][0x3b8] ;  /* 0x0000ee00ff0a7b82 */ /* 0x000e240000000a00 */
[----:B0-----:R-:W-:-:S05]  /*01e0*/  IMAD.WIDE.U32 R10, R12, 0x4, R10 ;  /* 0x000000040c0a7825 */ /* 0x001fca00078e000a */
[----:B----4-:R-:W2:Y:S01]  /*01f0*/  LDG.E R13, desc[UR36][R10.64] ;  /* 0x000000240a0d7981 */ /* 0x010ea2000c1e1900 */
[----:B------:R-:W-:-:S05]  /*0200*/  IMAD.WIDE.U32 R8, R12, 0x4, R28 ;  /* 0x000000040c087825 */ /* 0x000fca00078e001c */
[----:B--2---:R0:W-:Y:S04]  /*0210*/  STG.E desc[UR36][R8.64], R13 ;  /* 0x0000000d08007986 */ /* 0x0041e8000c101924 */
[----:B------:R-:W2:Y:S04]  /*0220*/  LDG.E R15, desc[UR36][R10.64+0x4] ;  /* 0x000004240a0f7981 */ /* 0x000ea8000c1e1900 */
[----:B--2---:R1:W-:Y:S04]  /*0230*/  STG.E desc[UR36][R8.64+0x4], R15 ;  /* 0x0000040f08007986 */ /* 0x0043e8000c101924 */
[----:B------:R-:W2:Y:S04]  /*0240*/  LDG.E R19, desc[UR36][R10.64+0x8] ;  /* 0x000008240a137981 */ /* 0x000ea8000c1e1900 */
[----:B--2---:R2:W-:Y:S04]  /*0250*/  STG.E desc[UR36][R8.64+0x8], R19 ;  /* 0x0000081308007986 */ /* 0x0045e8000c101924 */
[----:B------:R-:W3:Y:S04]  /*0260*/  LDG.E R21, desc[UR36][R10.64+0xc] ;  /* 0x00000c240a157981 */ /* 0x000ee8000c1e1900 */
[----:B---3--:R3:W-:Y:S04]  /*0270*/  STG.E desc[UR36][R8.64+0xc], R21 ;  /* 0x00000c1508007986 */ /* 0x0087e8000c101924 */
[----:B------:R-:W4:Y:S04]  /*0280*/  LDG.E R23, desc[UR36][R10.64+0x10] ;  /* 0x000010240a177981 */ /* 0x000f28000c1e1900 */
[----:B----4-:R4:W-:Y:S04]  /*0290*/  STG.E desc[UR36][R8.64+0x10], R23 ;  /* 0x0000101708007986 */ /* 0x0109e8000c101924 */
[----:B------:R-:W5:Y:S04]  /*02a0*/  LDG.E R25, desc[UR36][R10.64+0x14] ;  /* 0x000014240a197981 */ /* 0x000f68000c1e1900 */
[----:B-----5:R5:W-:Y:S04]  /*02b0*/  STG.E desc[UR36][R8.64+0x14], R25 ;  /* 0x0000141908007986 */ /* 0x020be8000c101924 */
[----:B0-----:R-:W2:Y:S04]  /*02c0*/  LDG.E R13, desc[UR36][R10.64+0x18] ;  /* 0x000018240a0d7981 */ /* 0x001ea8000c1e1900 */
[----:B--2---:R0:W-:Y:S04]  /*02d0*/  STG.E desc[UR36][R8.64+0x18], R13 ;  /* 0x0000180d08007986 */ /* 0x0041e8000c101924 */
[----:B-1----:R-:W2:Y:S04]  /*02e0*/  LDG.E R15, desc[UR36][R10.64+0x1c] ;  /* 0x00001c240a0f7981 */ /* 0x002ea8000c1e1900 */
[----:B--2---:R1:W-:Y:S04]  /*02f0*/  STG.E desc[UR36][R8.64+0x1c], R15 ;  /* 0x00001c0f08007986 */ /* 0x0043e8000c101924 */
[----:B------:R-:W2:Y:S04]  /*0300*/  LDG.E R19, desc[UR36][R10.64+0x20] ;  /* 0x000020240a137981 */ /* 0x000ea8000c1e1900 */
[----:B--2---:R2:W-:Y:S04]  /*0310*/  STG.E desc[UR36][R8.64+0x20], R19 ;  /* 0x0000201308007986 */ /* 0x0045e8000c101924 */
[----:B---3--:R-:W3:Y:S04]  /*0320*/  LDG.E R21, desc[UR36][R10.64+0x24] ;  /* 0x000024240a157981 */ /* 0x008ee8000c1e1900 */
[----:B---3--:R3:W-:Y:S04]  /*0330*/  STG.E desc[UR36][R8.64+0x24], R21 ;  /* 0x0000241508007986 */ /* 0x0087e8000c101924 */
[----:B----4-:R-:W4:Y:S04]  /*0340*/  LDG.E R23, desc[UR36][R10.64+0x28] ;  /* 0x000028240a177981 */ /* 0x010f28000c1e1900 */
[----:B----4-:R4:W-:Y:S04]  /*0350*/  STG.E desc[UR36][R8.64+0x28], R23 ;  /* 0x0000281708007986 */ /* 0x0109e8000c101924 */
[----:B-----5:R-:W5:Y:S04]  /*0360*/  LDG.E R25, desc[UR36][R10.64+0x2c] ;  /* 0x00002c240a197981 */ /* 0x020f68000c1e1900 */
[----:B-----5:R4:W-:Y:S04]  /*0370*/  STG.E desc[UR36][R8.64+0x2c], R25 ;  /* 0x00002c1908007986 */ /* 0x0209e8000c101924 */
[----:B0-----:R-:W5:Y:S04]  /*0380*/  LDG.E R13, desc[UR36][R10.64+0x30] ;  /* 0x000030240a0d7981 */ /* 0x001f68000c1e1900 */
[----:B-----5:R4:W-:Y:S04]  /*0390*/  STG.E desc[UR36][R8.64+0x30], R13 ;  /* 0x0000300d08007986 */ /* 0x0209e8000c101924 */
[----:B-1----:R-:W5:Y:S04]  /*03a0*/  LDG.E R15, desc[UR36][R10.64+0x34] ;  /* 0x000034240a0f7981 */ /* 0x002f68000c1e1900 */
[----:B-----5:R4:W-:Y:S04]  /*03b0*/  STG.E desc[UR36][R8.64+0x34], R15 ;  /* 0x0000340f08007986 */ /* 0x0209e8000c101924 */
[----:B--2---:R-:W2:Y:S04]  /*03c0*/  LDG.E R19, desc[UR36][R10.64+0x38] ;  /* 0x000038240a137981 */ /* 0x004ea8000c1e1900 */
[----:B--2---:R4:W-:Y:S04]  /*03d0*/  STG.E desc[UR36][R8.64+0x38], R19 ;  /* 0x0000381308007986 */ /* 0x0049e8000c101924 */
[----:B---3--:R-:W2:Y:S01]  /*03e0*/  LDG.E R21, desc[UR36][R10.64+0x3c] ;  /* 0x00003c240a157981 */ /* 0x008ea2000c1e1900 */
[----:B------:R-:W-:-:S05]  /*03f0*/  VIADD R12, R12, 0x10 ;  /* 0x000000100c0c7836 */ /* 0x000fca0000000000 */
[----:B------:R-:W-:Y:S01]  /*0400*/  ISETP.NE.AND P0, PT, R12, R7, PT ;  /* 0x000000070c00720c */ /* 0x000fe20003f05270 */
[----:B--2---:R4:W-:-:S12]  /*0410*/  STG.E desc[UR36][R8.64+0x3c], R21 ;  /* 0x00003c1508007986 */ /* 0x0049d8000c101924 */
[----:B------:R-:W-:Y:S05]  /*0420*/  @P0 BRA `(.L_x_2) ;  /* 0xfffffffc00680947 */ /* 0x000fea000383ffff */
.L_x_1:
[----:B------:R-:W-:Y:S05]  /*0430*/  @!P1 BRA `(.L_x_0) ;  /* 0x0000000000d09947 */ /* 0x000fea0003800000 */
[----:B------:R-:W-:Y:S02]  /*0440*/  ISETP.GE.U32.AND P0, PT, R14, 0x8, PT ;  /* 0x000000080e00780c */ /* 0x000fe40003f06070 */
[----:B------:R-:W-:-:S04]  /*0450*/  LOP3.LUT R12, R6, 0x7, RZ, 0xc0, !PT ;  /* 0x00000007060c7812 */ /* 0x000fc800078ec0ff */
[----:B------:R-:W-:-:S07]  /*0460*/  ISETP.NE.AND P1, PT, R12, RZ, PT ;  /* 0x000000ff0c00720c */ /* 0x000fce0003f25270 */
[----:B------:R-:W-:Y:S06]  /*0470*/  @!P0 BRA `(.L_x_3) ;  /* 0x0000000000508947 */ /* 0x000fec0003800000 */
        /* <DEDUP_REMOVED lines=11> */
[----:B------:R-:W3:Y:S04]  /*0530*/  LDG.E R23, desc[UR36][R10.64+0x10] ;  /* 0x000010240a177981 */ /* 0x000ee8000c1e1900 */
[----:B---3--:R2:W-:Y:S04]  /*0540*/  STG.E desc[UR36][R8.64+0x10], R23 ;  /* 0x0000101708007986 */ /* 0x0085e8000c101924 */
[----:B------:R-:W3:Y:S04]  /*0550*/  LDG.E R25, desc[UR36][R10.64+0x14] ;  /* 0x000014240a197981 */ /* 0x000ee8000c1e1900 */
[----:B---3--:R2:W-:Y:S04]  /*0560*/  STG.E desc[UR36][R8.64+0x14], R25 ;  /* 0x0000141908007986 */ /* 0x0085e8000c101924 */
[----:B0-----:R-:W3:Y:S04]  /*0570*/  LDG.E R13, desc[UR36][R10.64+0x18] ;  /* 0x000018240a0d7981 */ /* 0x001ee8000c1e1900 */
[----:B---3--:R2:W-:Y:S04]  /*0580*/  STG.E desc[UR36][R8.64+0x18], R13 ;  /* 0x0000180d08007986 */ /* 0x0085e8000c101924 */
[----:B-1----:R-:W3:Y:S01]  /*0590*/  LDG.E R15, desc[UR36][R10.64+0x1c] ;  /* 0x00001c240a0f7981 */ /* 0x002ee2000c1e1900 */
[----:B------:R-:W-:-:S03]  /*05a0*/  VIADD R7, R7, 0x8 ;  /* 0x0000000807077836 */ /* 0x000fc60000000000 */
[----:B---3--:R2:W-:Y:S04]  /*05b0*/  STG.E desc[UR36][R8.64+0x1c], R15 ;  /* 0x00001c0f08007986 */ /* 0x0085e8000c101924 */
.L_x_3:
[----:B------:R-:W-:Y:S05]  /*05c0*/  @!P1 BRA `(.L_x_0) ;  /* 0x00000000006c9947 */ /* 0x000fea0003800000 */
[----:B------:R-:W-:Y:S02]  /*05d0*/  ISETP.GE.U32.AND P0, PT, R12, 0x4, PT ;  /* 0x000000040c00780c */ /* 0x000fe40003f06070 */
[----:B------:R-:W-:-:S04]  /*05e0*/  LOP3.LUT R6, R6, 0x3, RZ, 0xc0, !PT ;  /* 0x0000000306067812 */ /* 0x000fc800078ec0ff */
[----:B------:R-:W-:-:S07]  /*05f0*/  ISETP.NE.AND P1, PT, R6, RZ, PT ;  /* 0x000000ff0600720c */ /* 0x000fce0003f25270 */
[----:B------:R-:W-:Y:S06]  /*0600*/  @!P0 BRA `(.L_x_4) ;  /* 0x0000000000308947 */ /* 0x000fec0003800000 */
[----:B------:R-:W0:Y:S02]  /*0610*/  LDC.64 R10, c[0x0][0x3b8] ;  /* 0x0000ee00ff0a7b82 */ /* 0x000e240000000a00 */
[----:B0-----:R-:W-:-:S05]  /*0620*/  IMAD.WIDE.U32 R10, R7, 0x4, R10 ;  /* 0x00000004070a7825 */ /* 0x001fca00078e000a */
[----:B--2-4-:R-:W2:Y:S01]  /*0630*/  LDG.E R13, desc[UR36][R10.64] ;  /* 0x000000240a0d7981 */ /* 0x014ea2000c1e1900 */
[----:B------:R-:W-:-:S05]  /*0640*/  IMAD.WIDE.U32 R8, R7, 0x4, R28 ;  /* 0x0000000407087825 */ /* 0x000fca00078e001c */
[----:B--2---:R0:W-:Y:S04]  /*0650*/  STG.E desc[UR36][R8.64], R13 ;  /* 0x0000000d08007986 */ /* 0x0041e8000c101924 */
[----:B------:R-:W2:Y:S04]  /*0660*/  LDG.E R15, desc[UR36][R10.64+0x4] ;  /* 0x000004240a0f7981 */ /* 0x000ea8000c1e1900 */
[----:B--2---:R0:W-:Y:S04]  /*0670*/  STG.E desc[UR36][R8.64+0x4], R15 ;  /* 0x0000040f08007986 */ /* 0x0041e8000c101924 */
[----:B------:R-:W2:Y:S04]  /*0680*/  LDG.E R19, desc[UR36][R10.64+0x8] ;  /* 0x000008240a137981 */ /* 0x000ea8000c1e1900 */
[----:B--2---:R0:W-:Y:S04]  /*0690*/  STG.E desc[UR36][R8.64+0x8], R19 ;  /* 0x0000081308007986 */ /* 0x0041e8000c101924 */
[----:B------:R-:W2:Y:S01]  /*06a0*/  LDG.E R21, desc[UR36][R10.64+0xc] ;  /* 0x00000c240a157981 */ /* 0x000ea2000c1e1900 */
[----:B------:R-:W-:-:S03]  /*06b0*/  VIADD R7, R7, 0x4 ;  /* 0x0000000407077836 */ /* 0x000fc60000000000 */
[----:B--2---:R0:W-:Y:S04]  /*06c0*/  STG.E desc[UR36][R8.64+0xc], R21 ;  /* 0x00000c1508007986 */ /* 0x0041e8000c101924 */
.L_x_4:
[----:B------:R-:W-:Y:S05]  /*06d0*/  @!P1 BRA `(.L_x_0) ;  /* 0x0000000000289947 */ /* 0x000fea0003800000 */
[----:B0-2-4-:R-:W0:Y:S01]  /*06e0*/  LDC.64 R12, c[0x0][0x3b8] ;  /* 0x0000ee00ff0c7b82 */ /* 0x015e220000000a00 */
[----:B------:R-:W-:-:S05]  /*06f0*/  UMOV UR4, URZ ;  /* 0x000000ff00047c82 */ /* 0x000fca0008000000 */
.L_x_5:
[----:B01----:R-:W-:-:S06]  /*0700*/  IMAD.WIDE.U32 R8, R7, 0x4, R12 ;  /* 0x0000000407087825 */ /* 0x003fcc00078e000c */
[----:B------:R-:W2:Y:S01]  /*0710*/  LDG.E R9, desc[UR36][R8.64] ;  /* 0x0000002408097981 */ /* 0x000ea2000c1e1900 */
[C---:B------:R-:W-:Y:S01]  /*0720*/  IMAD.WIDE.U32 R10, R7.reuse, 0x4, R28 ;  /* 0x00000004070a7825 */ /* 0x040fe200078e001c */
[----:B------:R-:W-:Y:S01]  /*0730*/  UIADD3 UR4, UPT, UPT, UR4, 0x1, URZ ;  /* 0x0000000104047890 */ /* 0x000fe2000fffe0ff */
[----:B------:R-:W-:-:S05]  /*0740*/  IADD3 R7, PT, PT, R7, 0x1, RZ ;  /* 0x0000000107077810 */ /* 0x000fca0007ffe0ff */
[----:B------:R-:W-:Y:S01]  /*0750*/  ISETP.NE.AND P0, PT, R6, UR4, PT ;  /* 0x0000000406007c0c */ /* 0x000fe2000bf05270 */
[----:B--2---:R1:W-:-:S12]  /*0760*/  STG.E desc[UR36][R10.64], R9 ;  /* 0x000000090a007986 */ /* 0x0043d8000c101924 */
[----:B------:R-:W-:Y:S05]  /*0770*/  @P0 BRA `(.L_x_5) ;  /* 0xfffffffc00e00947 */ /* 0x000fea000383ffff */
.L_x_0:
[----:B------:R-:W-:-:S04]  /*0780*/  VIMNMX3 R4, R3, R4, R5, PT ;  /* 0x000000040304720f */ /* 0x000fc80003800105 */
[----:B------:R-:W-:-:S13]  /*0790*/  ISETP.GE.AND P0, PT, R4, 0x1, PT ;  /* 0x000000010400780c */ /* 0x000fda0003f06270 */
[----:B------:R-:W-:Y:S05]  /*07a0*/  @!P0 BRA `(.L_x_6) ;  /* 0x00000000007c8947 */ /* 0x000fea0003800000 */
[----:B------:R-:W-:Y:S01]  /*07b0*/  BSSY.RECONVERGENT B0, `(.L_x_6) ;  /* 0x000001e000007945 */ /* 0x000fe20003800200 */
[----:B012-4-:R-:W-:Y:S01]  /*07c0*/  CS2R R8, SRZ ;  /* 0x0000000000087805 */ /* 0x017fe2000001ff00 */
[----:B------:R-:W0:Y:S01]  /*07d0*/  LDCU UR4, c[0x0][0x3d4] ;  /* 0x00007a80ff0477ac */ /* 0x000e220008000800 */
[----:B------:R-:W1:Y:S05]  /*07e0*/  LDCU UR6, c[0x0][0x3d8] ;  /* 0x00007b00ff0677ac */ /* 0x000e6a0008000800 */
.L_x_9:
[----:B------:R-:W-:Y:S01]  /*07f0*/  BSSY.RECONVERGENT B1, `(.L_x_7) ;  /* 0x0000015000017945 */ /* 0x000fe20003800200 */
[----:B------:R-:W-:-:S07]  /*0800*/  IMAD.MOV.U32 R11, RZ, RZ, RZ ;  /* 0x000000ffff0b7224 */ /* 0x000fce00078e00ff */
.L_x_8:
[----:B0-----:R-:W-:-:S04]  /*0810*/  IMAD R5, R8, UR4, R11 ;  /* 0x0000000408057c24 */ /* 0x001fc8000f8e020b */
[----:B------:R-:W-:-:S05]  /*0820*/  IMAD.WIDE.U32 R4, R5, 0x4, R28 ;  /* 0x0000000405047825 */ /* 0x000fca00078e001c */
[----:B------:R-:W2:Y:S02]  /*0830*/  LDG.E R3, desc[UR36][R4.64] ;  /* 0x0000002404037981 */ /* 0x000ea4000c1e1900 */
[----:B--2---:R-:W-:-:S13]  /*0840*/  ISETP.NE.AND P0, PT, R3, -0x2, PT ;  /* 0xfffffffe0300780c */ /* 0x004fda0003f05270 */
[----:B------:R-:W0:Y:S01]  /*0850*/  @!P0 LDC.64 R6, c[0x0][0x3c0] ;  /* 0x0000f000ff068b82 */ /* 0x000e220000000a00 */
[----:B------:R-:W-:Y:S02]  /*0860*/  @!P0 SHF.R.S32.HI R3, RZ, 0x1f, R9 ;  /* 0x0000001fff038819 */ /* 0x000fe40000011409 */
[----:B------:R-:W-:-:S04]  /*0870*/  @!P0 IADD3 R10, P1, PT, R0, R9, RZ ;  /* 0x00000009000a8210 */ /* 0x000fc80007f3e0ff */
[----:B------:R-:W-:Y:S02]  /*0880*/  @!P0 LEA.HI.X.SX32 R3, R0, R3, 0x1, P1 ;  /* 0x0000000300038211 */ /* 0x000fe400008f0eff */
[----:B0-----:R-:W-:-:S04]  /*0890*/  @!P0 LEA R6, P1, R10, R6, 0x2 ;  /* 0x000000060a068211 */ /* 0x001fc800078210ff */
[----:B------:R-:W-:-:S06]  /*08a0*/  @!P0 LEA.HI.X R7, R10, R7, R3, 0x2, P1 ;  /* 0x000000070a078211 */ /* 0x000fcc00008f1403 */
[----:B------:R-:W2:Y:S01]  /*08b0*/  @!P0 LDG.E R7, desc[UR36][R6.64] ;  /* 0x0000002406078981 */ /* 0x000ea2000c1e1900 */
[----:B------:R-:W-:Y:S02]  /*08c0*/  @!P0 VIADD R3, R9, 0x1 ;  /* 0x0000000109038836 */ /* 0x000fe40000000000 */
[----:B------:R-:W-:Y:S02]  /*08d0*/  VIADD R11, R11, 0x1 ;  /* 0x000000010b0b7836 */ /* 0x000fe40000000000 */
[----:B------:R-:W-:Y:S01]  /*08e0*/  @!P0 IMAD.MOV.U32 R9, RZ, RZ, R3 ;  /* 0x000000ffff098224 */ /* 0x000fe200078e0003 */
[----:B-1----:R-:W-:Y:S02]  /*08f0*/  MOV R3, UR6 ;  /* 0x0000000600037c02 */ /* 0x002fe40008000f00 */
[----:B------:R-:W-:Y:S01]  /*0900*/  ISETP.LT.AND P1, PT, R11, UR4, PT ;  /* 0x000000040b007c0c */ /* 0x000fe2000bf21270 */
[----:B--2---:R2:W-:Y:S01]  /*0910*/  @!P0 STG.E desc[UR36][R4.64], R7 ;  /* 0x0000000704008986 */ /* 0x0045e2000c101924 */
[----:B------:R-:W-:-:S13]  /*0920*/  ISETP.GE.AND P0, PT, R9, R3, PT ;  /* 0x000000030900720c */ /* 0x000fda0003f06270 */
[----:B--2---:R-:W-:Y:S05]  /*0930*/  @!P0 BRA P1, `(.L_x_8) ;  /* 0xfffffffc00b48947 */ /* 0x004fea000083ffff */
[----:B------:R-:W-:Y:S05]  /*0940*/  BSYNC.RECONVERGENT B1 ;  /* 0x0000000000017941 */ /* 0x000fea0003800200 */
.L_x_7:
[----:B------:R-:W0:Y:S01]  /*0950*/  LDCU UR5, c[0x0][0x3d0] ;  /* 0x00007a00ff0577ac */ /* 0x000e220008000800 */
[----:B------:R-:W-:-:S05]  /*0960*/  VIADD R8, R8, 0x1 ;  /* 0x0000000108087836 */ /* 0x000fca0000000000 */
[----:B0-----:R-:W-:-:S13]  /*0970*/  ISETP.LT.AND P1, PT, R8, UR5, PT ;  /* 0x0000000508007c0c */ /* 0x001fda000bf21270 */
[----:B------:R-:W-:Y:S05]  /*0980*/  @!P0 BRA P1, `(.L_x_9) ;  /* 0xfffffffc00988947 */ /* 0x000fea000083ffff */
[----:B------:R-:W-:Y:S05]  /*0990*/  BSYNC.RECONVERGENT B0 ;  /* 0x0000000000007941 */ /* 0x000fea0003800200 */
.L_x_6:
[----:B------:R-:W-:Y:S01]  /*09a0*/  ISETP.GE.AND P0, PT, R3, 0x1, PT ;  /* 0x000000010300780c */ /* 0x000fe20003f06270 */
[----:B------:R-:W-:-:S12]  /*09b0*/  BSSY.RECONVERGENT B6, `(.L_x_10) ;  /* 0x0000119000067945 */ /* 0x000fd80003800200 */
[----:B------:R-:W-:Y:S05]  /*09c0*/  @!P0 BRA `(.L_x_11) ;  /* 0x00000010005c8947 */ /* 0x000fea0003800000 */
[----:B0-2-4-:R-:W-:-:S07]  /*09d0*/  IMAD.MOV.U32 R19, RZ, RZ, RZ ;  /* 0x000000ffff137224 */ /* 0x015fce00078e00ff */
.L_x_30:
[----:B------:R-:W0:Y:S01]  /*09e0*/  LDC.64 R4, c[0x0][0x3b0] ;  /* 0x0000ec00ff047b82 */ /* 0x000e220000000a00 */
[----:B------:R-:W2:Y:S01]  /*09f0*/  LDCU UR4, c[0x0][0x3d8] ;  /* 0x00007b00ff0477ac */ /* 0x000ea20008000800 */
[----:B0-----:R-:W-:-:S06]  /*0a00*/  IMAD.WIDE.U32 R4, R19, 0x4, R4 ;  /* 0x0000000413047825 */ /* 0x001fcc00078e0004 */
[----:B------:R-:W3:Y:S01]  /*0a10*/  LDG.E R4, desc[UR36][R4.64] ;  /* 0x0000002404047981 */ /* 0x000ee2000c1e1900 */
[----:B------:R-:W-:Y:S01]  /*0a20*/  IMAD.MOV.U32 R0, RZ, RZ, R19 ;  /* 0x000000ffff007224 */ /* 0x000fe200078e0013 */
[----:B------:R-:W-:Y:S01]  /*0a30*/  BSSY.RECONVERGENT B0, `(.L_x_12) ;  /* 0x00000fe000007945 */ /* 0x000fe20003800200 */
[----:B------:R-:W-:Y:S02]  /*0a40*/  VIADD R19, R19, 0x1 ;  /* 0x0000000113137836 */ /* 0x000fe40000000000 */
[----:B------:R-:W-:-:S03]  /*0a50*/  HFMA2 R23, -RZ, RZ, 0, 0 ;  /* 0x00000000ff177431 */ /* 0x000fc600000001ff */
[----:B--2---:R-:W-:-:S04]  /*0a60*/  ISETP.NE.AND P1, PT, R19, UR4, PT ;  /* 0x0000000413007c0c */ /* 0x004fc8000bf25270 */
[----:B------:R-:W-:Y:S02]  /*0a70*/  P2R R26, PR, RZ, 0x2 ;  /* 0x00000002ff1a7803 */ /* 0x000fe40000000000 */
[----:B---3--:R-:W-:-:S13]  /*0a80*/  ISETP.NE.AND P0, PT, R4, 0x1, PT ;  /* 0x000000010400780c */ /* 0x008fda0003f05270 */
[----:B------:R-:W-:Y:S05]  /*0a90*/  @!P0 BRA `(.L_x_13) ;  /* 0x00000008002c8947 */ /* 0x000fea0003800000 */
[----:B------:R-:W-:-:S13]  /*0aa0*/  ISETP.NE.AND P0, PT, R4, RZ, PT ;  /* 0x000000ff0400720c */ /* 0x000fda0003f05270 */
[----:B------:R-:W-:Y:S05]  /*0ab0*/  @P0 BRA `(.L_x_14) ;  /* 0x0000000c00d40947 */ /* 0x000fea0003800000 */
[----:B------:R-:W0:Y:S08]  /*0ac0*/  LDC.64 R4, c[0x0][0x380] ;  /* 0x0000e000ff047b82 */ /* 0x000e300000000a00 */
[----:B------:R-:W2:Y:S01]  /*0ad0*/  LDC.64 R6, c[0x0][0x390] ;  /* 0x0000e400ff067b82 */ /* 0x000ea20000000a00 */
[----:B0-----:R-:W-:-:S06]  /*0ae0*/  IMAD.WIDE.U32 R4, R0, 0x4, R4 ;  /* 0x0000000400047825 */ /* 0x001fcc00078e0004 */
[----:B------:R-:W3:Y:S01]  /*0af0*/  LDG.E R4, desc[UR36][R4.64] ;  /* 0x0000002404047981 */ /* 0x000ee2000c1e1900 */
[----:B--2---:R-:W-:-:S05]  /*0b00*/  IMAD.WIDE.U32 R6, R0, 0x4, R6 ;  /* 0x0000000400067825 */ /* 0x004fca00078e0006 */
[----:B-1----:R-:W3:Y:S02]  /*0b10*/  LDG.E R9, desc[UR36][R6.64] ;  /* 0x0000002406097981 */ /* 0x002ee4000c1e1900 */
[----:B---3--:R-:W-:-:S13]  /*0b20*/  ISETP.GE.AND P0, PT, R4, R9, PT ;  /* 0x000000090400720c */ /* 0x008fda0003f06270 */
[----:B------:R-:W-:Y:S05]  /*0b30*/  @P0 BRA `(.L_x_14) ;  /* 0x0000000c00b40947 */ /* 0x000fea0003800000 */
[----:B------:R-:W0:Y:S02]  /*0b40*/  LDC.64 R6, c[0x0][0x388] ;  /* 0x0000e200ff067b82 */ /* 0x000e240000000a00 */
[----:B0-----:R-:W-:-:S05]  /*0b50*/  IMAD.WIDE.U32 R6, R0, 0x4, R6 ;  /* 0x0000000400067825 */ /* 0x001fca00078e0006 */
[----:B------:R0:W5:Y:S01]  /*0b60*/  LDG.E R3, desc[UR36][R6.64] ;  /* 0x0000002406037981 */ /* 0x000162000c1e1900 */
[----:B------:R-:W-:Y:S01]  /*0b70*/  VIADDMNMX R9, R4, 0x1, R9, !PT ;  /* 0x0000000104097846 */ /* 0x000fe20007800109 */
[----:B------:R-:W-:Y:S01]  /*0b80*/  BSSY.RECONVERGENT B1, `(.L_x_15) ;  /* 0x0000039000017945 */ /* 0x000fe20003800200 */
[----:B------:R-:W-:-:S03]  /*0b90*/  IMAD.MOV.U32 R23, RZ, RZ, RZ ;  /* 0x000000ffff177224 */ /* 0x000fc600078e00ff */
[----:B------:R-:W-:Y:S02]  /*0ba0*/  IMAD.IADD R5, R9, 0x1, -R4 ;  /* 0x0000000109057824 */ /* 0x000fe400078e0a04 */
[----:B------:R-:W-:-:S03]  /*0bb0*/  IMAD.IADD R9, R4, 0x1, -R9 ;  /* 0x0000000104097824 */ /* 0x000fc600078e0a09 */
[----:B------:R-:W-:Y:S02]  /*0bc0*/  LOP3.LUT R12, R5, 0xf, RZ, 0xc0, !PT ;  /* 0x0000000f050c7812 */ /* 0x000fe400078ec0ff */
[----:B------:R-:W-:Y:S02]  /*0bd0*/  ISETP.GT.U32.AND P1, PT, R9, -0x10, PT ;  /* 0xfffffff00900780c */ /* 0x000fe40003f24070 */
[----:B------:R-:W-:-:S11]  /*0be0*/  ISETP.NE.AND P0, PT, R12, RZ, PT ;  /* 0x000000ff0c00720c */ /* 0x000fd60003f05270 */
[----:B0-----:R-:W-:Y:S05]  /*0bf0*/  @P1 BRA `(.L_x_16) ;  /* 0x0000000000c41947 */ /* 0x001fea0003800000 */
[----:B------:R-:W-:Y:S01]  /*0c00*/  IMAD.MOV.U32 R20, RZ, RZ, RZ ;  /* 0x000000ffff147224 */ /* 0x000fe200078e00ff */
[----:B------:R-:W-:-:S07]  /*0c10*/  MOV R23, RZ ;  /* 0x000000ff00177202 */ /* 0x000fce0000000f00 */
.L_x_17:
[----:B------:R-:W0:Y:S02]  /*0c20*/  LDC R13, c[0x0][0x3d4] ;  /* 0x0000f500ff0d7b82 */ /* 0x000e240000000800 */
[----:B0----5:R-:W-:-:S04]  /*0c30*/  IMAD R7, R4, R13, R3 ;  /* 0x0000000d04077224 */ /* 0x021fc800078e0203 */
[----:B------:R-:W-:-:S05]  /*0c40*/  IMAD.WIDE R6, R7, 0x4, R28 ;  /* 0x0000000407067825 */ /* 0x000fca00078e021c */
[----:B------:R0:W2:Y:S01]  /*0c50*/  LDG.E R21, desc[UR36][R6.64] ;  /* 0x0000002406157981 */ /* 0x0000a2000c1e1900 */
[----:B------:R-:W-:-:S04]  /*0c60*/  IMAD.WIDE R14, R13, 0x4, R6 ;  /* 0x000000040d0e7825 */ /* 0x000fc800078e0206 */
[C---:B------:R-:W-:Y:S02]  /*0c70*/  IMAD.WIDE R10, R13.reuse, 0x4, R14 ;  /* 0x000000040d0a7825 */ /* 0x040fe400078e020e */
[----:B------:R-:W2:Y:S02]  /*0c80*/  LDG.E R14, desc[UR36][R14.64] ;  /* 0x000000240e0e7981 */ /* 0x000ea4000c1e1900 */
[C---:B------:R-:W-:Y:S02]  /*0c90*/  IMAD.WIDE R24, R13.reuse, 0x4, R10 ;  /* 0x000000040d187825 */ /* 0x040fe400078e020a */
[----:B------:R-:W3:Y:S02]  /*0ca0*/  LDG.E R10, desc[UR36][R10.64] ;  /* 0x000000240a0a7981 */ /* 0x000ee4000c1e1900 */
[C---:B0-----:R-:W-:Y:S02]  /*0cb0*/  IMAD.WIDE R6, R13.reuse, 0x4, R24 ;  /* 0x000000040d067825 */ /* 0x041fe400078e0218 */
[----:B------:R-:W3:Y:S04]  /*0cc0*/  LDG.E R15, desc[UR36][R24.64] ;  /* 0x00000024180f7981 */ /* 0x000ee8000c1e1900 */
[----:B------:R0:W4:Y:S01]  /*0cd0*/  LDG.E R22, desc[UR36][R6.64] ;  /* 0x0000002406167981 */ /* 0x000122000c1e1900 */
[----:B------:R-:W-:-:S05]  /*0ce0*/  IMAD.WIDE R8, R13, 0x4, R6 ;  /* 0x000000040d087825 */ /* 0x000fca00078e0206 */
[----:B------:R1:W4:Y:S01]  /*0cf0*/  LDG.E R11, desc[UR36][R8.64] ;  /* 0x00000024080b7981 */ /* 0x000322000c1e1900 */
[----:B0-----:R-:W-:-:S04]  /*0d00*/  IMAD.WIDE R6, R13, 0x4, R8 ;  /* 0x000000040d067825 */ /* 0x001fc800078e0208 */
[----:B-1----:R-:W-:-:S05]  /*0d10*/  IMAD.WIDE R8, R13, 0x4, R6 ;  /* 0x000000040d087825 */ /* 0x002fca00078e0206 */
[----:B------:R-:W4:Y:S01]  /*0d20*/  LDG.E R27, desc[UR36][R8.64] ;  /* 0x00000024081b7981 */ /* 0x000f22000c1e1900 */
[----:B------:R-:W-:Y:S01]  /*0d30*/  IMAD.WIDE R24, R13, 0x4, R8 ;  /* 0x000000040d187825 */ /* 0x000fe200078e0208 */
[----:B--2---:R-:W-:Y:S02]  /*0d40*/  IADD3 R21, PT, PT, R14, R21, R23 ;  /* 0x000000150e157210 */ /* 0x004fe40007ffe017 */
[----:B------:R0:W2:Y:S02]  /*0d50*/  LDG.E R23, desc[UR36][R6.64] ;  /* 0x0000002406177981 */ /* 0x0000a4000c1e1900 */
[----:B---3--:R-:W-:Y:S01]  /*0d60*/  IADD3 R21, PT, PT, R15, R10, R21 ;  /* 0x0000000a0f157210 */ /* 0x008fe20007ffe015 */
[----:B------:R-:W-:Y:S02]  /*0d70*/  IMAD.WIDE R14, R13, 0x4, R24 ;  /* 0x000000040d0e7825 */ /* 0x000fe400078e0218 */
[----:B------:R-:W3:Y:S01]  /*0d80*/  LDG.E R25, desc[UR36][R24.64] ;  /* 0x0000002418197981 */ /* 0x000ee2000c1e1900 */
[----:B----4-:R-:W-:Y:S01]  /*0d90*/  IADD3 R22, PT, PT, R11, R22, R21 ;  /* 0x000000160b167210 */ /* 0x010fe20007ffe015 */
[----:B------:R-:W-:-:S02]  /*0da0*/  IMAD.WIDE R10, R13, 0x4, R14 ;  /* 0x000000040d0a7825 */ /* 0x000fc400078e020e */
[----:B------:R-:W3:Y:S02]  /*0db0*/  LDG.E R24, desc[UR36][R14.64] ;  /* 0x000000240e187981 */ /* 0x000ee4000c1e1900 */
[C---:B0-----:R-:W-:Y:S02]  /*0dc0*/  IMAD.WIDE R6, R13.reuse, 0x4, R10 ;  /* 0x000000040d067825 */ /* 0x041fe400078e020a */
[----:B------:R0:W4:Y:S02]  /*0dd0*/  LDG.E R21, desc[UR36][R10.64] ;  /* 0x000000240a157981 */ /* 0x000124000c1e1900 */
[C---:B------:R-:W-:Y:S02]  /*0de0*/  IMAD.WIDE R8, R13.reuse, 0x4, R6 ;  /* 0x000000040d087825 */ /* 0x040fe400078e0206 */
[----:B------:R-:W4:Y:S02]  /*0df0*/  LDG.E R6, desc[UR36][R6.64] ;  /* 0x0000002406067981 */ /* 0x000f24000c1e1900 */
[----:B0-----:R-:W-:-:S04]  /*0e00*/  IMAD.WIDE R10, R13, 0x4, R8 ;  /* 0x000000040d0a7825 */ /* 0x001fc800078e0208 */
[C---:B------:R-:W-:Y:S01]  /*0e10*/  IMAD.WIDE R14, R13.reuse, 0x4, R10 ;  /* 0x000000040d0e7825 */ /* 0x040fe200078e020a */
[----:B------:R0:W4:Y:S04]  /*0e20*/  LDG.E R7, desc[UR36][R8.64] ;  /* 0x0000002408077981 */ /* 0x000128000c1e1900 */
[----:B------:R-:W4:Y:S01]  /*0e30*/  LDG.E R10, desc[UR36][R10.64] ;  /* 0x000000240a0a7981 */ /* 0x000f22000c1e1900 */
[----:B0-----:R-:W-:-:S03]  /*0e40*/  IMAD.WIDE R8, R13, 0x4, R14 ;  /* 0x000000040d087825 */ /* 0x001fc600078e020e */
[----:B------:R-:W4:Y:S04]  /*0e50*/  LDG.E R13, desc[UR36][R14.64] ;  /* 0x000000240e0d7981 */ /* 0x000f28000c1e1900 */
[----:B------:R-:W4:Y:S01]  /*0e60*/  LDG.E R8, desc[UR36][R8.64] ;  /* 0x0000002408087981 */ /* 0x000f22000c1e1900 */
[----:B------:R-:W-:Y:S02]  /*0e70*/  VIADD R20, R20, 0x10 ;  /* 0x0000001014147836 */ /* 0x000fe40000000000 */
[----:B------:R-:W-:Y:S01]  /*0e80*/  VIADD R4, R4, 0x10 ;  /* 0x0000001004047836 */ /* 0x000fe20000000000 */
[----:B--2---:R-:W-:Y:S02]  /*0e90*/  IADD3 R22, PT, PT, R27, R23, R22 ;  /* 0x000000171b167210 */ /* 0x004fe40007ffe016 */
[----:B------:R-:W-:-:S04]  /*0ea0*/  LOP3.LUT R23, R5, 0xfffffff0, RZ, 0xc0, !PT ;  /* 0xfffffff005177812 */ /* 0x000fc800078ec0ff */
[----:B------:R-:W-:Y:S02]  /*0eb0*/  ISETP.NE.AND P1, PT, R20, R23, PT ;  /* 0x000000171400720c */ /* 0x000fe40003f25270 */
[----:B---3--:R-:W-:-:S04]  /*0ec0*/  IADD3 R22, PT, PT, R24, R25, R22 ;  /* 0x0000001918167210 */ /* 0x008fc80007ffe016 */
[----:B----4-:R-:W-:-:S04]  /*0ed0*/  IADD3 R6, PT, PT, R6, R21, R22 ;  /* 0x0000001506067210 */ /* 0x010fc80007ffe016 */
[----:B------:R-:W-:-:S04]  /*0ee0*/  IADD3 R6, PT, PT, R10, R7, R6 ;  /* 0x000000070a067210 */ /* 0x000fc80007ffe006 */
[----:B------:R-:W-:Y:S01]  /*0ef0*/  IADD3 R23, PT, PT, R8, R13, R6 ;  /* 0x0000000d08177210 */ /* 0x000fe20007ffe006 */
[----:B------:R-:W-:Y:S06]  /*0f00*/  @P1 BRA `(.L_x_17) ;  /* 0xfffffffc00441947 */ /* 0x000fec000383ffff */
.L_x_16:
[----:B------:R-:W-:Y:S05]  /*0f10*/  BSYNC.RECONVERGENT B1 ;  /* 0x0000000000017941 */ /* 0x000fea0003800200 */
.L_x_15:
[----:B------:R-:W-:Y:S05]  /*0f20*/  @!P0 BRA `(.L_x_14) ;  /* 0x0000000800b88947 */ /* 0x000fea0003800000 */
[----:B------:R-:W-:Y:S01]  /*0f30*/  ISETP.GE.U32.AND P0, PT, R12, 0x8, PT ;  /* 0x000000080c00780c */ /* 0x000fe20003f06070 */
[----:B------:R-:W-:Y:S01]  /*0f40*/  BSSY.RECONVERGENT B1, `(.L_x_18) ;  /* 0x000001b000017945 */ /* 0x000fe20003800200 */
[----:B------:R-:W-:-:S04]  /*0f50*/  LOP3.LUT R22, R5, 0x7, RZ, 0xc0, !PT ;  /* 0x0000000705167812 */ /* 0x000fc800078ec0ff */
[----:B------:R-:W-:-:S07]  /*0f60*/  ISETP.NE.AND P1, PT, R22, RZ, PT ;  /* 0x000000ff1600720c */ /* 0x000fce0003f25270 */
[----:B------:R-:W-:Y:S06]  /*0f70*/  @!P0 BRA `(.L_x_19) ;  /* 0x00000000005c8947 */ /* 0x000fec0003800000 */
[----:B------:R-:W0:Y:S02]  /*0f80*/  LDC R27, c[0x0][0x3d4] ;  /* 0x0000f500ff1b7b82 */ /* 0x000e240000000800 */
[----:B0----5:R-:W-:-:S04]  /*0f90*/  IMAD R21, R4, R27, R3 ;  /* 0x0000001b04157224 */ /* 0x021fc800078e0203 */
[----:B------:R-:W-:-:S04]  /*0fa0*/  IMAD.WIDE R20, R21, 0x4, R28 ;  /* 0x0000000415147825 */ /* 0x000fc800078e021c */
[C---:B------:R-:W-:Y:S02]  /*0fb0*/  IMAD.WIDE R14, R27.reuse, 0x4, R20 ;  /* 0x000000041b0e7825 */ /* 0x040fe400078e0214 */
[----:B------:R-:W2:Y:S02]  /*0fc0*/  LDG.E R20, desc[UR36][R20.64] ;  /* 0x0000002414147981 */ /* 0x000ea4000c1e1900 */
[C---:B------:R-:W-:Y:S02]  /*0fd0*/  IMAD.WIDE R12, R27.reuse, 0x4, R14 ;  /* 0x000000041b0c7825 */ /* 0x040fe400078e020e */
[----:B------:R-:W2:Y:S02]  /*0fe0*/  LDG.E R14, desc[UR36][R14.64] ;  /* 0x000000240e0e7981 */ /* 0x000ea4000c1e1900 */
[C---:B------:R-:W-:Y:S02]  /*0ff0*/  IMAD.WIDE R10, R27.reuse, 0x4, R12 ;  /* 0x000000041b0a7825 */ /* 0x040fe400078e020c */
[----:B------:R-:W3:Y:S02]  /*1000*/  LDG.E R12, desc[UR36][R12.64] ;  /* 0x000000240c0c7981 */ /* 0x000ee4000c1e1900 */
[----:B------:R-:W-:-:S02]  /*1010*/  IMAD.WIDE R6, R27, 0x4, R10 ;  /* 0x000000041b067825 */ /* 0x000fc400078e020a */
[----:B------:R-:W3:Y:S02]  /*1020*/  LDG.E R11, desc[UR36][R10.64] ;  /* 0x000000240a0b7981 */ /* 0x000ee4000c1e1900 */
[----:B------:R-:W-:-:S04]  /*1030*/  IMAD.WIDE R8, R27, 0x4, R6 ;  /* 0x000000041b087825 */ /* 0x000fc800078e0206 */
[C---:B------:R-:W-:Y:S01]  /*1040*/  IMAD.WIDE R24, R27.reuse, 0x4, R8 ;  /* 0x000000041b187825 */ /* 0x040fe200078e0208 */
[----:B------:R0:W4:Y:S04]  /*1050*/  LDG.E R10, desc[UR36][R6.64] ;  /* 0x00000024060a7981 */ /* 0x000128000c1e1900 */
[----:B------:R-:W4:Y:S01]  /*1060*/  LDG.E R8, desc[UR36][R8.64] ;  /* 0x0000002408087981 */ /* 0x000f22000c1e1900 */
[----:B0-----:R-:W-:-:S03]  /*1070*/  IMAD.WIDE R6, R27, 0x4, R24 ;  /* 0x000000041b067825 */ /* 0x001fc600078e0218 */
[----:B------:R-:W4:Y:S04]  /*1080*/  LDG.E R24, desc[UR36][R24.64] ;  /* 0x0000002418187981 */ /* 0x000f28000c1e1900 */
[----:B------:R-:W4:Y:S01]  /*1090*/  LDG.E R27, desc[UR36][R6.64] ;  /* 0x00000024061b7981 */ /* 0x000f22000c1e1900 */
[----:B------:R-:W-:Y:S01]  /*10a0*/  VIADD R4, R4, 0x8 ;  /* 0x0000000804047836 */ /* 0x000fe20000000000 */
[----:B--2---:R-:W-:-:S04]  /*10b0*/  IADD3 R20, PT, PT, R14, R20, R23 ;  /* 0x000000140e147210 */ /* 0x004fc80007ffe017 */
[----:B---3--:R-:W-:-:S04]  /*10c0*/  IADD3 R21, PT, PT, R11, R12, R20 ;  /* 0x0000000c0b157210 */ /* 0x008fc80007ffe014 */
[----:B----4-:R-:W-:-:S04]  /*10d0*/  IADD3 R21, PT, PT, R8, R10, R21 ;  /* 0x0000000a08157210 */ /* 0x010fc80007ffe015 */
[----:B------:R-:W-:-:S07]  /*10e0*/  IADD3 R23, PT, PT, R27, R24, R21 ;  /* 0x000000181b177210 */ /* 0x000fce0007ffe015 */
.L_x_19:
[----:B------:R-:W-:Y:S05]  /*10f0*/  BSYNC.RECONVERGENT B1 ;  /* 0x0000000000017941 */ /* 0x000fea0003800200 */
.L_x_18:
        /* <DEDUP_REMOVED lines=13> */
[----:B------:R-:W-:Y:S02]  /*11d0*/  IMAD.WIDE R12, R13, 0x4, R6 ;  /* 0x000000040d0c7825 */ /* 0x000fe400078e0206 */
[----:B------:R-:W3:Y:S04]  /*11e0*/  LDG.E R6, desc[UR36][R6.64] ;  /* 0x0000002406067981 */ /* 0x000ee8000c1e1900 */
[----:B------:R-:W3:Y:S01]  /*11f0*/  LDG.E R12, desc[UR36][R12.64] ;  /* 0x000000240c0c7981 */ /* 0x000ee2000c1e1900 */
[----:B------:R-:W-:Y:S01]  /*1200*/  VIADD R4, R4, 0x4 ;  /* 0x0000000404047836 */ /* 0x000fe20000000000 */
[----:B--2---:R-:W-:-:S04]  /*1210*/  IADD3 R23, PT, PT, R8, R10, R23 ;  /* 0x0000000a08177210 */ /* 0x004fc80007ffe017 */
[----:B---3--:R-:W-:-:S07]  /*1220*/  IADD3 R23, PT, PT, R12, R6, R23 ;  /* 0x000000060c177210 */ /* 0x008fce0007ffe017 */
.L_x_21:
[----:B------:R-:W-:Y:S05]  /*1230*/  BSYNC.RECONVERGENT B1 ;  /* 0x0000000000017941 */ /* 0x000fea0003800200 */
.L_x_20:
[----:B------:R-:W-:Y:S05]  /*1240*/  @!P1 BRA `(.L_x_14) ;  /* 0x0000000400f09947 */ /* 0x000fea0003800000 */
[----:B------:R-:W0:Y:S02]  /*1250*/  LDC R9, c[0x0][0x3d4] ;  /* 0x0000f500ff097b82 */ /* 0x000e240000000800 */
[----:B0----5:R-:W-:-:S04]  /*1260*/  IMAD R7, R4, R9, R3 ;  /* 0x0000000904077224 */ /* 0x021fc800078e0203 */
[----:B------:R-:W-:-:S05]  /*1270*/  IMAD.WIDE R6, R7, 0x4, R28 ;  /* 0x0000000407067825 */ /* 0x000fca00078e021c */
[----:B------:R-:W2:Y:S01]  /*1280*/  LDG.E R4, desc[UR36][R6.64] ;  /* 0x0000002406047981 */ /* 0x000ea2000c1e1900 */
[----:B------:R-:W-:Y:S02]  /*1290*/  ISETP.NE.AND P0, PT, R5, 0x1, PT ;  /* 0x000000010500780c */ /* 0x000fe40003f05270 */
[----:B--2---:R-:W-:-:S11]  /*12a0*/  IADD3 R23, PT, PT, R23, R4, RZ ;  /* 0x0000000417177210 */ /* 0x004fd60007ffe0ff */
[----:B------:R-:W-:Y:S05]  /*12b0*/  @!P0 BRA `(.L_x_14) ;  /* 0x0000000400d48947 */ /* 0x000fea0003800000 */
[----:B------:R-:W-:-:S05]  /*12c0*/  IMAD.WIDE R6, R9, 0x4, R6 ;  /* 0x0000000409067825 */ /* 0x000fca00078e0206 */
[----:B------:R-:W2:Y:S01]  /*12d0*/  LDG.E R4, desc[UR36][R6.64] ;  /* 0x0000002406047981 */ /* 0x000ea2000c1e1900 */
[----:B------:R-:W-:Y:S01]  /*12e0*/  ISETP.NE.AND P0, PT, R5, 0x2, PT ;  /* 0x000000020500780c */ /* 0x000fe20003f05270 */
[----:B--2---:R-:W-:-:S12]  /*12f0*/  IMAD.IADD R23, R23, 0x1, R4 ;  /* 0x0000000117177824 */ /* 0x004fd800078e0204 */
[----:B------:R-:W-:Y:S05]  /*1300*/  @!P0 BRA `(.L_x_14) ;  /* 0x0000000400c08947 */ /* 0x000fea0003800000 */
[----:B------:R-:W-:-:S06]  /*1310*/  IMAD.WIDE R4, R9, 0x4, R6 ;  /* 0x0000000409047825 */ /* 0x000fcc00078e0206 */
[----:B------:R-:W2:Y:S02]  /*1320*/  LDG.E R4, desc[UR36][R4.64] ;  /* 0x0000002404047981 */ /* 0x000ea4000c1e1900 */
[----:B--2---:R-:W-:Y:S01]  /*1330*/  IMAD.IADD R23, R23, 0x1, R4 ;  /* 0x0000000117177824 */ /* 0x004fe200078e0204 */
[----:B------:R-:W-:Y:S06]  /*1340*/  BRA `(.L_x_14) ;  /* 0x0000000400b07947 */ /* 0x000fec0003800000 */
.L_x_13:
        /* <DEDUP_REMOVED lines=13> */
[----:B------:R-:W-:-:S03]  /*1420*/  HFMA2 R23, -RZ, RZ, 0, 0 ;  /* 0x00000000ff177431 */ /* 0x000fc600000001ff */
[----:B------:R-:W-:Y:S02]  /*1430*/  IMAD.IADD R7, R9, 0x1, -R6 ;  /* 0x0000000109077824 */ /* 0x000fe400078e0a06 */
[----:B------:R-:W-:-:S03]  /*1440*/  IMAD.IADD R9, R6, 0x1, -R9 ;  /* 0x0000000106097824 */ /* 0x000fc600078e0a09 */
[----:B------:R-:W-:Y:S02]  /*1450*/  LOP3.LUT R8, R7, 0xf, RZ, 0xc0, !PT ;  /* 0x0000000f07087812 */ /* 0x000fe400078ec0ff */
[----:B------:R-:W-:Y:S02]  /*1460*/  ISETP.GT.U32.AND P1, PT, R9, -0x10, PT ;  /* 0xfffffff00900780c */ /* 0x000fe40003f24070 */
[----:B------:R-:W-:-:S11]  /*1470*/  ISETP.NE.AND P0, PT, R8, RZ, PT ;  /* 0x000000ff0800720c */ /* 0x000fd60003f05270 */
[----:B0-----:R-:W-:Y:S05]  /*1480*/  @P1 BRA `(.L_x_23) ;  /* 0x0000000000881947 */ /* 0x001fea0003800000 */
[----:B------:R-:W-:Y:S02]  /*1490*/  IMAD.MOV.U32 R9, RZ, RZ, RZ ;  /* 0x000000ffff097224 */ /* 0x000fe400078e00ff */
[----:B------:R-:W-:-:S07]  /*14a0*/  IMAD.MOV.U32 R23, RZ, RZ, RZ ;  /* 0x000000ffff177224 */ /* 0x000fce00078e00ff */
.L_x_24:
[----:B------:R-:W0:Y:S02]  /*14b0*/  LDCU UR4, c[0x0][0x3d4] ;  /* 0x00007a80ff0477ac */ /* 0x000e240008000800 */
[----:B0----5:R-:W-:-:S04]  /*14c0*/  IMAD R5, R3, UR4, R6 ;  /* 0x0000000403057c24 */ /* 0x021fc8000f8e0206 */
[----:B------:R-:W-:-:S05]  /*14d0*/  IMAD.WIDE R4, R5, 0x4, R28 ;  /* 0x0000000405047825 */ /* 0x000fca00078e021c */
[----:B------:R-:W2:Y:S04]  /*14e0*/  LDG.E R12, desc[UR36][R4.64] ;  /* 0x00000024040c7981 */ /* 0x000ea8000c1e1900 */
[----:B------:R-:W2:Y:S04]  /*14f0*/  LDG.E R13, desc[UR36][R4.64+0x4] ;  /* 0x00000424040d7981 */ /* 0x000ea8000c1e1900 */
[----:B------:R-:W3:Y:S04]  /*1500*/  LDG.E R20, desc[UR36][R4.64+0x8] ;  /* 0x0000082404147981 */ /* 0x000ee8000c1e1900 */
[----:B------:R-:W3:Y:S04]  /*1510*/  LDG.E R21, desc[UR36][R4.64+0xc] ;  /* 0x00000c2404157981 */ /* 0x000ee8000c1e1900 */
[----:B------:R-:W4:Y:S04]  /*1520*/  LDG.E R14, desc[UR36][R4.64+0x10] ;  /* 0x00001024040e7981 */ /* 0x000f28000c1e1900 */
[----:B------:R-:W4:Y:S04]  /*1530*/  LDG.E R15, desc[UR36][R4.64+0x14] ;  /* 0x00001424040f7981 */ /* 0x000f28000c1e1900 */
[----:B------:R-:W4:Y:S04]  /*1540*/  LDG.E R10, desc[UR36][R4.64+0x18] ;  /* 0x00001824040a7981 */ /* 0x000f28000c1e1900 */
[----:B------:R-:W4:Y:S04]  /*1550*/  LDG.E R11, desc[UR36][R4.64+0x1c] ;  /* 0x00001c24040b7981 */ /* 0x000f28000c1e1900 */
[----:B------:R-:W4:Y:S01]  /*1560*/  LDG.E R22, desc[UR36][R4.64+0x3c] ;  /* 0x00003c2404167981 */ /* 0x000f22000c1e1900 */
[----:B--2---:R-:W-:-:S03]  /*1570*/  IADD3 R23, PT, PT, R13, R12, R23 ;  /* 0x0000000c0d177210 */ /* 0x004fc60007ffe017 */
[----:B------:R-:W2:Y:S04]  /*1580*/  LDG.E R12, desc[UR36][R4.64+0x20] ;  /* 0x00002024040c7981 */ /* 0x000ea8000c1e1900 */
[----:B------:R-:W2:Y:S01]  /*1590*/  LDG.E R13, desc[UR36][R4.64+0x24] ;  /* 0x00002424040d7981 */ /* 0x000ea2000c1e1900 */
[----:B---3--:R-:W-:-:S03]  /*15a0*/  IADD3 R23, PT, PT, R21, R20, R23 ;  /* 0x0000001415177210 */ /* 0x008fc60007ffe017 */
[----:B------:R-:W3:Y:S04]  /*15b0*/  LDG.E R20, desc[UR36][R4.64+0x28] ;  /* 0x0000282404147981 */ /* 0x000ee8000c1e1900 */
[----:B------:R-:W3:Y:S01]  /*15c0*/  LDG.E R21, desc[UR36][R4.64+0x2c] ;  /* 0x00002c2404157981 */ /* 0x000ee2000c1e1900 */
[----:B----4-:R-:W-:-:S03]  /*15d0*/  IADD3 R24, PT, PT, R15, R14, R23 ;  /* 0x0000000e0f187210 */ /* 0x010fc60007ffe017 */
[----:B------:R-:W4:Y:S04]  /*15e0*/  LDG.E R15, desc[UR36][R4.64+0x30] ;  /* 0x00003024040f7981 */ /* 0x000f28000c1e1900 */
[----:B------:R-:W4:Y:S04]  /*15f0*/  LDG.E R14, desc[UR36][R4.64+0x34] ;  /* 0x00003424040e7981 */ /* 0x000f28000c1e1900 */
[----:B------:R-:W4:Y:S01]  /*1600*/  LDG.E R23, desc[UR36][R4.64+0x38] ;  /* 0x0000382404177981 */ /* 0x000f22000c1e1900 */
[----:B------:R-:W-:Y:S01]  /*1610*/  IADD3 R10, PT, PT, R11, R10, R24 ;  /* 0x0000000a0b0a7210 */ /* 0x000fe20007ffe018 */
[----:B------:R-:W-:-:S02]  /*1620*/  VIADD R9, R9, 0x10 ;  /* 0x0000001009097836 */ /* 0x000fc40000000000 */
[----:B------:R-:W-:Y:S01]  /*1630*/  VIADD R6, R6, 0x10 ;  /* 0x0000001006067836 */ /* 0x000fe20000000000 */
[----:B--2---:R-:W-:Y:S02]  /*1640*/  IADD3 R10, PT, PT, R13, R12, R10 ;  /* 0x0000000c0d0a7210 */ /* 0x004fe40007ffe00a */
[----:B------:R-:W-:-:S04]  /*1650*/  LOP3.LUT R12, R7, 0xfffffff0, RZ, 0xc0, !PT ;  /* 0xfffffff0070c7812 */ /* 0x000fc800078ec0ff */
[----:B------:R-:W-:Y:S02]  /*1660*/  ISETP.NE.AND P1, PT, R9, R12, PT ;  /* 0x0000000c0900720c */ /* 0x000fe40003f25270 */
[----:B---3--:R-:W-:-:S04]  /*1670*/  IADD3 R10, PT, PT, R21, R20, R10 ;  /* 0x00000014150a7210 */ /* 0x008fc80007ffe00a */
[----:B----4-:R-:W-:-:S04]  /*1680*/  IADD3 R10, PT, PT, R14, R15, R10 ;  /* 0x0000000f0e0a7210 */ /* 0x010fc80007ffe00a */
[----:B------:R-:W-:-:S03]  /*1690*/  IADD3 R23, PT, PT, R22, R23, R10 ;  /* 0x0000001716177210 */ /* 0x000fc60007ffe00a */
[----:B------:R-:W-:Y:S05]  /*16a0*/  @P1 BRA `(.L_x_24) ;  /* 0xfffffffc00801947 */ /* 0x000fea000383ffff */
.L_x_23:
[----:B------:R-:W-:Y:S05]  /*16b0*/  BSYNC.RECONVERGENT B1 ;  /* 0x0000000000017941 */ /* 0x000fea0003800200 */
.L_x_22:
[----:B------:R-:W-:Y:S05]  /*16c0*/  @!P0 BRA `(.L_x_14) ;  /* 0x0000000000d08947 */ /* 0x000fea0003800000 */
[----:B------:R-:W-:Y:S01]  /*16d0*/  ISETP.GE.U32.AND P0, PT, R8, 0x8, PT ;  /* 0x000000080800780c */ /* 0x000fe20003f06070 */
[----:B------:R-:W-:Y:S01]  /*16e0*/  BSSY.RECONVERGENT B1, `(.L_x_25) ;  /* 0x0000014000017945 */ /* 0x000fe20003800200 */
[----:B------:R-:W-:-:S04]  /*16f0*/  LOP3.LUT R20, R7, 0x7, RZ, 0xc0, !PT ;  /* 0x0000000707147812 */ /* 0x000fc800078ec0ff */
[----:B------:R-:W-:-:S07]  /*1700*/  ISETP.NE.AND P1, PT, R20, RZ, PT ;  /* 0x000000ff1400720c */ /* 0x000fce0003f25270 */
[----:B------:R-:W-:Y:S06]  /*1710*/  @!P0 BRA `(.L_x_26) ;  /* 0x0000000000408947 */ /* 0x000fec0003800000 */
        /* <DEDUP_REMOVED lines=10> */
[----:B------:R-:W4:Y:S01]  /*17c0*/  LDG.E R14, desc[UR36][R4.64+0x1c] ;  /* 0x00001c24040e7981 */ /* 0x000f22000c1e1900 */
[----:B------:R-:W-:-:S02]  /*17d0*/  IADD3 R6, PT, PT, R6, 0x8, RZ ;  /* 0x0000000806067810 */ /* 0x000fc40007ffe0ff */
[----:B--2---:R-:W-:-:S04]  /*17e0*/  IADD3 R8, PT, PT, R9, R8, R23 ;  /* 0x0000000809087210 */ /* 0x004fc80007ffe017 */
[----:B---3--:R-:W-:-:S04]  /*17f0*/  IADD3 R8, PT, PT, R10, R11, R8 ;  /* 0x0000000b0a087210 */ /* 0x008fc80007ffe008 */
[----:B----4-:R-:W-:-:S04]  /*1800*/  IADD3 R8, PT, PT, R12, R13, R8 ;  /* 0x0000000d0c087210 */ /* 0x010fc80007ffe008 */
[----:B------:R-:W-:-:S07]  /*1810*/  IADD3 R23, PT, PT, R14, R15, R8 ;  /* 0x0000000f0e177210 */ /* 0x000fce0007ffe008 */
.L_x_26:
[----:B------:R-:W-:Y:S05]  /*1820*/  BSYNC.RECONVERGENT B1 ;  /* 0x0000000000017941 */ /* 0x000fea0003800200 */
.L_x_25:
        /* <DEDUP_REMOVED lines=12> */
[----:B------:R-:W3:Y:S01]  /*18f0*/  LDG.E R10, desc[UR36][R4.64+0xc] ;  /* 0x00000c24040a7981 */ /* 0x000ee2000c1e1900 */
[----:B------:R-:W-:Y:S01]  /*1900*/  VIADD R6, R6, 0x4 ;  /* 0x0000000406067836 */ /* 0x000fe20000000000 */
[----:B--2---:R-:W-:-:S04]  /*1910*/  IADD3 R8, PT, PT, R9, R8, R23 ;  /* 0x0000000809087210 */ /* 0x004fc80007ffe017 */
[----:B---3--:R-:W-:-:S07]  /*1920*/  IADD3 R23, PT, PT, R10, R11, R8 ;  /* 0x0000000b0a177210 */ /* 0x008fce0007ffe008 */
.L_x_28:
[----:B------:R-:W-:Y:S05]  /*1930*/  BSYNC.RECONVERGENT B1 ;  /* 0x0000000000017941 */ /* 0x000fea0003800200 */
.L_x_27:
[----:B------:R-:W-:Y:S05]  /*1940*/  @!P1 BRA `(.L_x_14) ;  /* 0x0000000000309947 */ /* 0x000fea0003800000 */
[----:B------:R-:W0:Y:S02]  /*1950*/  LDCU UR4, c[0x0][0x3d4] ;  /* 0x00007a80ff0477ac */ /* 0x000e240008000800 */
[----:B0----5:R-:W-:-:S04]  /*1960*/  IMAD R5, R3, UR4, R6 ;  /* 0x0000000403057c24 */ /* 0x021fc8000f8e0206 */
[----:B------:R-:W-:-:S05]  /*1970*/  IMAD.WIDE R4, R5, 0x4, R28 ;  /* 0x0000000405047825 */ /* 0x000fca00078e021c */
[----:B------:R-:W2:Y:S01]  /*1980*/  LDG.E R6, desc[UR36][R4.64] ;  /* 0x0000002404067981 */ /* 0x000ea2000c1e1900 */
[----:B------:R-:W-:Y:S01]  /*1990*/  ISETP.NE.AND P0, PT, R7, 0x1, PT ;  /* 0x000000010700780c */ /* 0x000fe20003f05270 */
[----:B--2---:R-:W-:-:S12]  /*19a0*/  IMAD.IADD R23, R23, 0x1, R6 ;  /* 0x0000000117177824 */ /* 0x004fd800078e0206 */
[----:B------:R-:W-:Y:S05]  /*19b0*/  @!P0 BRA `(.L_x_14) ;  /* 0x0000000000148947 */ /* 0x000fea0003800000 */
[----:B------:R-:W-:Y:S01]  /*19c0*/  ISETP.NE.AND P0, PT, R7, 0x2, PT ;  /* 0x000000020700780c */ /* 0x000fe20003f05270 */
[----:B------:R-:W2:-:S12]  /*19d0*/  LDG.E R6, desc[UR36][R4.64+0x4] ;  /* 0x0000042404067981 */ /* 0x000e98000c1e1900 */
[----:B------:R-:W3:Y:S01]  /*19e0*/  @P0 LDG.E R8, desc[UR36][R4.64+0x8] ;  /* 0x0000082404080981 */ /* 0x000ee2000c1e1900 */
[----:B--2---:R-:W-:-:S04]  /*19f0*/  IMAD.IADD R23, R23, 0x1, R6 ;  /* 0x0000000117177824 */ /* 0x004fc800078e0206 */
[----:B---3--:R-:W-:-:S07]  /*1a00*/  @P0 IMAD.IADD R23, R23, 0x1, R8 ;  /* 0x0000000117170824 */ /* 0x008fce00078e0208 */
.L_x_14:
[----:B------:R-:W-:Y:S05]  /*1a10*/  BSYNC.RECONVERGENT B0 ;  /* 0x0000000000007941 */ /* 0x000fea0003800200 */
.L_x_12:
[----:B------:R-:W0:Y:S01]  /*1a20*/  LDC.64 R24, c[0x0][0x3a0] ;  /* 0x0000e800ff187b82 */ /* 0x000e220000000a00 */
[----:B------:R-:W-:Y:S01]  /*1a30*/  MOV R8, 0x0 ;  /* 0x0000000000087802 */ /* 0x000fe20000000f00 */
[----:B------:R-:W2:Y:S01]  /*1a40*/  LDCU.64 UR4, c[0x4][0x8] ;  /* 0x01000100ff0477ac */ /* 0x000ea20008000a00 */
[----:B0-----:R-:W-:-:S05]  /*1a50*/  IMAD.WIDE.U32 R24, R0, 0x4, R24 ;  /* 0x0000000400187825 */ /* 0x001fca00078e0018 */
[----:B------:R-:W3:Y:S01]  /*1a60*/  LDG.E R22, desc[UR36][R24.64] ;  /* 0x0000002418167981 */ /* 0x000ee2000c1e1900 */
[----:B-1----:R-:W0:Y:S01]  /*1a70*/  LDC.64 R8, c[0x4][R8] ;  /* 0x0100000008087b82 */ /* 0x002e220000000a00 */
[----:B--2---:R-:W-:Y:S01]  /*1a80*/  MOV R4, UR4 ;  /* 0x0000000400047c02 */ /* 0x004fe20008000f00 */
[----:B------:R-:W-:Y:S02]  /*1a90*/  IMAD.U32 R5, RZ, RZ, UR5 ;  /* 0x00000005ff057e24 */ /* 0x000fe4000f8e00ff */
[----:B------:R-:W-:Y:S02]  /*1aa0*/  IMAD.MOV.U32 R6, RZ, RZ, R18 ;  /* 0x000000ffff067224 */ /* 0x000fe400078e0012 */
[----:B------:R-:W-:Y:S01]  /*1ab0*/  IMAD.MOV.U32 R7, RZ, RZ, R16 ;  /* 0x000000ffff077224 */ /* 0x000fe200078e0010 */
[----:B0--3--:R1:W-:Y:S06]  /*1ac0*/  STL.64 [R1], R22 ;  /* 0x0000001601007387 */ /* 0x0093ec0000100a00 */
[----:B------:R-:W-:-:S07]  /*1ad0*/  LEPC R20, `(.L_x_29) ;  /* 0x000000001014794e */ /* 0x000fce0000000000 */
[----:B-1---5:R-:W-:Y:S05]  /*1ae0*/  CALL.ABS.NOINC R8 ;  /* 0x0000000008007343 */ /* 0x022fea0003c00000 */
.L_x_29:
[----:B------:R-:W2:Y:S02]  /*1af0*/  LDG.E R24, desc[UR36][R24.64] ;  /* 0x0000002418187981 */ /* 0x000ea4000c1e1900 */
[----:B--2---:R-:W-:-:S13]  /*1b00*/  ISETP.NE.AND P0, PT, R23, R24, PT ;  /* 0x000000181700720c */ /* 0x004fda0003f05270 */
[----:B------:R-:W-:Y:S05]  /*1b10*/  @P0 EXIT ;  /* 0x000000000000094d */ /* 0x000fea0003800000 */
[----:B------:R-:W-:-:S13]  /*1b20*/  ISETP.NE.AND P6, PT, R26, RZ, PT ;  /* 0x000000ff1a00720c */ /* 0x000fda0003fc5270 */
[----:B------:R-:W-:Y:S05]  /*1b30*/  @P6 BRA `(.L_x_30) ;  /* 0xffffffec00a86947 */ /* 0x000fea000383ffff */
.L_x_11:
[----:B------:R-:W-:Y:S05]  /*1b40*/  BSYNC.RECONVERGENT B6 ;  /* 0x0000000000067941 */ /* 0x000fea0003800200 */
.L_x_10:
[----:B------:R-:W3:Y:S01]  /*1b50*/  LDC.64 R4, c[0x0][0x3d0] ;  /* 0x0000f400ff047b82 */ /* 0x000ee20000000a00 */
[----:B0-2-4-:R-:W-:Y:S01]  /*1b60*/  MOV R8, 0x0 ;  /* 0x0000000000087802 */ /* 0x015fe20000000f00 */
[----:B------:R-:W0:Y:S01]  /*1b70*/  LDCU.64 UR4, c[0x4][0x10] ;  /* 0x01000200ff0477ac */ /* 0x000e220008000a00 */
[----:B------:R-:W-:Y:S01]  /*1b80*/  IMAD.MOV.U32 R0, RZ, RZ, 0x1 ;  /* 0x00000001ff007424 */ /* 0x000fe200078e00ff */
[----:B------:R-:W-:-:S04]  /*1b90*/  CS2R R6, SRZ ;  /* 0x0000000000067805 */ /* 0x000fc8000001ff00 */
[----:B-1----:R-:W1:Y:S08]  /*1ba0*/  LDC.64 R10, c[0x0][0x3e0] ;  /* 0x0000f800ff0a7b82 */ /* 0x002e700000000a00 */
[----:B------:R-:W2:Y:S01]  /*1bb0*/  LDC.64 R8, c[0x4][R8] ;  /* 0x0100000008087b82 */ /* 0x000ea20000000a00 */
[----:B---3--:R-:W-:Y:S01]  /*1bc0*/  IMAD R19, R5, R4, RZ ;  /* 0x0000000405137224 */ /* 0x008fe200078e02ff */
[----:B0-----:R-:W-:Y:S01]  /*1bd0*/  MOV R4, UR4 ;  /* 0x0000000400047c02 */ /* 0x001fe20008000f00 */
[----:B------:R-:W-:-:S03]  /*1be0*/  IMAD.U32 R5, RZ, RZ, UR5 ;  /* 0x00000005ff057e24 */ /* 0x000fc6000f8e00ff */
[----:B------:R-:W-:Y:S01]  /*1bf0*/  ISETP.GE.AND P0, PT, R19, 0x1, PT ;  /* 0x000000011300780c */ /* 0x000fe20003f06270 */
[----:B-1----:R0:W-:Y:S03]  /*1c00*/  STG.E.U8.STRONG.SYS desc[UR36][R10.64], R0 ;  /* 0x000000000a007986 */ /* 0x0021e6000c115124 */
[----:B0-2---:R-:W-:-:S09]  /*1c10*/  P2R R0, PR, RZ, 0x1 ;  /* 0x00000001ff007803 */ /* 0x005fd20000000000 */
[----:B------:R-:W-:-:S07]  /*1c20*/  LEPC R20, `(.L_x_31) ;  /* 0x000000001014794e */ /* 0x000fce0000000000 */
[----:B------:R-:W-:Y:S05]  /*1c30*/  CALL.ABS.NOINC R8 ;  /* 0x0000000008007343 */ /* 0x000fea0003c00000 */
.L_x_31:
[----:B------:R-:W-:-:S13]  /*1c40*/  ISETP.GE.AND P6, PT, R19, 0x1, PT ;  /* 0x000000011300780c */ /* 0x000fda0003fc6270 */
[----:B------:R-:W-:Y:S05]  /*1c50*/  @!P6 BRA `(.L_x_32) ;  /* 0x000000040098e947 */ /* 0x000fea0003800000 */
[C---:B------:R-:W-:Y:S01]  /*1c60*/  ISETP.GE.U32.AND P0, PT, R19.reuse, 0x10, PT ;  /* 0x000000101300780c */ /* 0x040fe20003f06070 */
[----:B------:R-:W-:Y:S01]  /*1c70*/  IMAD.MOV.U32 R3, RZ, RZ, RZ ;  /* 0x000000ffff037224 */ /* 0x000fe200078e00ff */
[----:B------:R-:W-:-:S04]  /*1c80*/  LOP3.LUT R8, R19, 0xf, RZ, 0xc0, !PT ;  /* 0x0000000f13087812 */ /* 0x000fc800078ec0ff */
[----:B------:R-:W-:-:S07]  /*1c90*/  ISETP.NE.AND P1, PT, R8, RZ, PT ;  /* 0x000000ff0800720c */ /* 0x000fce0003f25270 */
[----:B------:R-:W-:Y:S06]  /*1ca0*/  @!P0 BRA `(.L_x_33) ;  /* 0x0000000000a88947 */ /* 0x000fec0003800000 */
[----:B------:R-:W-:Y:S01]  /*1cb0*/  BSSY.RECONVERGENT B0, `(.L_x_33) ;  /* 0x0000029000007945 */ /* 0x000fe20003800200 */
[----:B------:R-:W-:Y:S01]  /*1cc0*/  LOP3.LUT R3, R19, 0x7ffffff0, RZ, 0xc0, !PT ;  /* 0x7ffffff013037812 */ /* 0x000fe200078ec0ff */
[----:B------:R-:W-:-:S07]  /*1cd0*/  IMAD.MOV.U32 R0, RZ, RZ, RZ ;  /* 0x000000ffff007224 */ /* 0x000fce00078e00ff */
.L_x_34:
[C---:B------:R-:W-:Y:S01]  /*1ce0*/  IMAD.WIDE.U32 R4, R0.reuse, 0x4, R28 ;  /* 0x0000000400047825 */ /* 0x040fe200078e001c */
[----:B----4-:R-:W0:Y:S04]  /*1cf0*/  LDC.64 R6, c[0x0][0x3b8] ;  /* 0x0000ee00ff067b82 */ /* 0x010e280000000a00 */
[----:B------:R-:W2:Y:S01]  /*1d00*/  LDG.E R9, desc[UR36][R4.64] ;  /* 0x0000002404097981 */ /* 0x000ea2000c1e1900 */
[----:B0-----:R-:W-:-:S05]  /*1d10*/  IMAD.WIDE.U32 R6, R0, 0x4, R6 ;  /* 0x0000000400067825 */ /* 0x001fca00078e0006 */
        /* <DEDUP_REMOVED lines=34> */
[----:B------:R-:W-:Y:S05]  /*1f40*/  BSYNC.RECONVERGENT B0 ;  /* 0x0000000000007941 */ /* 0x000fea0003800200 */
.L_x_33:
[----:B------:R-:W-:Y:S04]  /*1f50*/  BSSY.RECONVERGENT B0, `(.L_x_32) ;  /* 0x0000036000007945 */ /* 0x000fe80003800200 */
[----:B------:R-:W-:Y:S05]  /*1f60*/  @!P1 BRA `(.L_x_35) ;  /* 0x0000000000d09947 */ /* 0x000fea0003800000 */
[----:B------:R-:W-:Y:S02]  /*1f70*/  ISETP.GE.U32.AND P0, PT, R8, 0x8, PT ;  /* 0x000000080800780c */ /* 0x000fe40003f06070 */
[----:B------:R-:W-:-:S04]  /*1f80*/  LOP3.LUT R0, R19, 0x7, RZ, 0xc0, !PT ;  /* 0x0000000713007812 */ /* 0x000fc800078ec0ff */
[----:B------:R-:W-:-:S07]  /*1f90*/  ISETP.NE.AND P1, PT, R0, RZ, PT ;  /* 0x000000ff0000720c */ /* 0x000fce0003f25270 */
[----:B------:R-:W-:Y:S06]  /*1fa0*/  @!P0 BRA `(.L_x_36) ;  /* 0x0000000000508947 */ /* 0x000fec0003800000 */
        /* <DEDUP_REMOVED lines=18> */
[----:B------:R-:W-:-:S03]  /*20d0*/  IADD3 R3, PT, PT, R3, 0x8, RZ ;  /* 0x0000000803037810 */ /* 0x000fc60007ffe0ff */
[----:B---3--:R2:W-:Y:S04]  /*20e0*/  STG.E desc[UR36][R6.64+0x1c], R11 ;  /* 0x00001c0b06007986 */ /* 0x0085e8000c101924 */
.L_x_36:
[----:B------:R-:W-:Y:S05]  /*20f0*/  @!P1 BRA `(.L_x_35) ;  /* 0x00000000006c9947 */ /* 0x000fea0003800000 */
[----:B------:R-:W-:Y:S02]  /*2100*/  ISETP.GE.U32.AND P0, PT, R0, 0x4, PT ;  /* 0x000000040000780c */ /* 0x000fe40003f06070 */
[----:B------:R-:W-:-:S04]  /*2110*/  LOP3.LUT R19, R19, 0x3, RZ, 0xc0, !PT ;  /* 0x0000000313137812 */ /* 0x000fc800078ec0ff */
[----:B------:R-:W-:-:S07]  /*2120*/  ISETP.NE.AND P1, PT, R19, RZ, PT ;  /* 0x000000ff1300720c */ /* 0x000fce0003f25270 */
[----:B------:R-:W-:Y:S06]  /*2130*/  @!P0 BRA `(.L_x_37) ;  /* 0x0000000000308947 */ /* 0x000fec0003800000 */
[C---:B------:R-:W-:Y:S01]  /*2140*/  IMAD.WIDE.U32 R4, R3.reuse, 0x4, R28 ;  /* 0x0000000403047825 */ /* 0x040fe200078e001c */
[----:B--2-4-:R-:W0:Y:S04]  /*2150*/  LDC.64 R6, c[0x0][0x3b8] ;  /* 0x0000ee00ff067b82 */ /* 0x014e280000000a00 */
[----:B------:R-:W2:Y:S01]  /*2160*/  LDG.E R9, desc[UR36][R4.64] ;  /* 0x0000002404097981 */ /* 0x000ea2000c1e1900 */
[----:B0-----:R-:W-:-:S05]  /*2170*/  IMAD.WIDE.U32 R6, R3, 0x4, R6 ;  /* 0x0000000403067825 */ /* 0x001fca00078e0006 */
        /* <DEDUP_REMOVED lines=8> */
.L_x_37:
[----:B------:R-:W-:Y:S05]  /*2200*/  @!P1 BRA `(.L_x_35) ;  /* 0x0000000000289947 */ /* 0x000fea0003800000 */
[----:B0-2-4-:R-:W0:Y:S01]  /*2210*/  LDC.64 R8, c[0x0][0x3b8] ;  /* 0x0000ee00ff087b82 */ /* 0x015e220000000a00 */
[----:B------:R-:W-:-:S07]  /*2220*/  IMAD.MOV.U32 R0, RZ, RZ, RZ ;  /* 0x000000ffff007224 */ /* 0x000fce00078e00ff */
.L_x_38:
[----:B-1----:R-:W-:-:S06]  /*2230*/  IMAD.WIDE.U32 R4, R3, 0x4, R28 ;  /* 0x0000000403047825 */ /* 0x002fcc00078e001c */
[----:B------:R-:W2:Y:S01]  /*2240*/  LDG.E R5, desc[UR36][R4.64] ;  /* 0x0000002404057981 */ /* 0x000ea2000c1e1900 */
[----:B0-----:R-:W-:-:S04]  /*2250*/  IMAD.WIDE.U32 R6, R3, 0x4, R8 ;  /* 0x0000000403067825 */ /* 0x001fc800078e0008 */
[----:B------:R-:W-:Y:S02]  /*2260*/  VIADD R0, R0, 0x1 ;  /* 0x0000000100007836 */ /* 0x000fe40000000000 */
[----:B------:R-:W-:-:S03]  /*2270*/  VIADD R3, R3, 0x1 ;  /* 0x0000000103037836 */ /* 0x000fc60000000000 */
[----:B------:R-:W-:Y:S01]  /*2280*/  ISETP.NE.AND P0, PT, R0, R19, PT ;  /* 0x000000130000720c */ /* 0x000fe20003f05270 */
[----:B--2---:R1:W-:-:S12]  /*2290*/  STG.E desc[UR36][R6.64], R5 ;  /* 0x0000000506007986 */ /* 0x0043d8000c101924 */
[----:B------:R-:W-:Y:S05]  /*22a0*/  @P0 BRA `(.L_x_38) ;  /* 0xfffffffc00e00947 */ /* 0x000fea000383ffff */
.L_x_35:
[----:B------:R-:W-:Y:S05]  /*22b0*/  BSYNC.RECONVERGENT B0 ;  /* 0x0000000000007941 */ /* 0x000fea0003800200 */
.L_x_32:
[----:B------:R-:W3:Y:S01]  /*22c0*/  LDC R19, c[0x0][0x3d0] ;  /* 0x0000f400ff137b82 */ /* 0x000ee20000000800 */
[----:B------:R-:W5:Y:S01]  /*22d0*/  LDCU.64 UR4, c[0x4][0x18] ;  /* 0x01000300ff0477ac */ /* 0x000f620008000a00 */
[----:B------:R-:W-:Y:S02]  /*22e0*/  MOV R0, 0x0 ;  /* 0x0000000000007802 */ /* 0x000fe40000000f00 */
[----:B012-4-:R-:W-:-:S04]  /*22f0*/  CS2R R6, SRZ ;  /* 0x0000000000067805 */ /* 0x017fc8000001ff00 */
[----:B------:R0:W1:Y:S01]  /*2300*/  LDC.64 R8, c[0x4][R0] ;  /* 0x0100000000087b82 */ /* 0x0000620000000a00 */
[----:B-----5:R-:W-:Y:S01]  /*2310*/  MOV R4, UR4 ;  /* 0x0000000400047c02 */ /* 0x020fe20008000f00 */
[----:B------:R-:W-:Y:S01]  /*2320*/  IMAD.U32 R5, RZ, RZ, UR5 ;  /* 0x00000005ff057e24 */ /* 0x000fe2000f8e00ff */
[----:B---3--:R-:W-:-:S04]  /*2330*/  ISETP.GE.AND P0, PT, R19, 0x1, PT ;  /* 0x000000011300780c */ /* 0x008fc80003f06270 */
[----:B0-----:R-:W-:-:S09]  /*2340*/  P2R R0, PR, RZ, 0x1 ;  /* 0x00000001ff007803 */ /* 0x001fd20000000000 */
[----:B------:R-:W-:-:S07]  /*2350*/  LEPC R20, `(.L_x_39) ;  /* 0x000000001014794e */ /* 0x000fce0000000000 */
[----:B-1----:R-:W-:Y:S05]  /*2360*/  CALL.ABS.NOINC R8 ;  /* 0x0000000008007343 */ /* 0x002fea0003c00000 */
.L_x_39:
[----:B------:R-:W-:-:S13]  /*2370*/  ISETP.GE.AND P6, PT, R19, 0x1, PT ;  /* 0x000000011300780c */ /* 0x000fda0003fc6270 */
[----:B------:R-:W-:Y:S05]  /*2380*/  @!P6 EXIT ;  /* 0x000000000000e94d */ /* 0x000fea0003800000 */
[----:B------:R-:W0:Y:S02]  /*2390*/  LDC R26, c[0x0][0x3d4] ;  /* 0x0000f500ff1a7b82 */ /* 0x000e240000000800 */
[----:B0-----:R-:W-:-:S13]  /*23a0*/  ISETP.GE.AND P0, PT, R26, 0x1, PT ;  /* 0x000000011a00780c */ /* 0x001fda0003f06270 */
[----:B------:R-:W-:Y:S05]  /*23b0*/  @!P0 BRA `(.L_x_40) ;  /* 0x0000001800748947 */ /* 0x000fea0003800000 */
[----:B------:R-:W-:Y:S01]  /*23c0*/  LOP3.LUT R26, R26, 0x3, RZ, 0xc0, !PT ;  /* 0x000000031a1a7812 */ /* 0x000fe200078ec0ff */
[----:B------:R-:W-:-:S07]  /*23d0*/  IMAD.MOV.U32 R25, RZ, RZ, RZ ;  /* 0x000000ffff197224 */ /* 0x000fce00078e00ff */
.L_x_78:
[----:B------:R-:W0:Y:S01]  /*23e0*/  LDCU UR4, c[0x0][0x3d4] ;  /* 0x00007a80ff0477ac */ /* 0x000e220008000800 */
[----:B------:R-:W-:Y:S01]  /*23f0*/  IMAD.MOV.U32 R24, RZ, RZ, RZ ;  /* 0x000000ffff187224 */ /* 0x000fe200078e00ff */
[----:B0-----:R-:W-:Y:S02]  /*2400*/  UISETP.GE.U32.AND UP0, UPT, UR4, 0x10, UPT ;  /* 0x000000100400788c */ /* 0x001fe4000bf06070 */
[----:B------:R-:W-:-:S07]  /*2410*/  IMAD R23, R25, UR4, RZ ;  /* 0x0000000419177c24 */ /* 0x000fce000f8e02ff */
[----:B------:R-:W-:Y:S05]  /*2420*/  BRA.U !UP0, `(.L_x_41) ;  /* 0x0000000908f07547 */ /* 0x000fea000b800000 */
[----:B------:R-:W0:Y:S01]  /*2430*/  LDCU.64 UR6, c[0x0][0x3b8] ;  /* 0x00007700ff0677ac */ /* 0x000e220008000a00 */
[----:B------:R-:W-:Y:S01]  /*2440*/  BSSY.RECONVERGENT B6, `(.L_x_42) ;  /* 0x00000b7000067945 */ /* 0x000fe20003800200 */
[----:B------:R-:W1:Y:S01]  /*2450*/  LDCU UR4, c[0x0][0x3d4] ;  /* 0x00007a80ff0477ac */ /* 0x000e620008000800 */
[----:B0-----:R-:W-:-:S04]  /*2460*/  UIADD3 UR6, UP0, UPT, UR6, 0x20, URZ ;  /* 0x0000002006067890 */ /* 0x001fc8000ff1e0ff */
[----:B------:R-:W-:Y:S02]  /*2470*/  UIADD3.X UR7, UPT, UPT, URZ, UR7, URZ, UP0, !UPT ;  /* 0x00000007ff077290 */ /* 0x000fe400087fe4ff */
[----:B-1----:R-:W-:Y:S01]  /*2480*/  ULOP3.LUT UR4, UR4, 0x7ffffff0, URZ, 0xc0, !UPT ;  /* 0x7ffffff004047892 */ /* 0x002fe2000f8ec0ff */
[----:B------:R-:W-:-:S03]  /*2490*/  IMAD.U32 R2, RZ, RZ, UR6 ;  /* 0x00000006ff027e24 */ /* 0x000fc6000f8e00ff */
[----:B------:R-:W-:Y:S01]  /*24a0*/  MOV R3, UR7 ;  /* 0x0000000700037c02 */ /* 0x000fe20008000f00 */
[----:B------:R-:W-:Y:S02]  /*24b0*/  UIADD3 UR4, UPT, UPT, -UR4, URZ, URZ ;  /* 0x000000ff04047290 */ /* 0x000fe4000fffe1ff */
[----:B------:R-:W-:-:S04]  /*24c0*/  IMAD.WIDE.U32 R2, R23, 0x4, R2 ;  /* 0x0000000417027825 */ /* 0x000fc800078e0002 */
[----:B------:R-:W-:Y:S02]  /*24d0*/  IMAD.U32 R19, RZ, RZ, UR4 ;  /* 0x00000004ff137e24 */ /* 0x000fe4000f8e00ff */
[----:B------:R-:W-:Y:S02]  /*24e0*/  IMAD.MOV.U32 R28, RZ, RZ, R2 ;  /* 0x000000ffff1c7224 */ /* 0x000fe400078e0002 */
[----:B------:R-:W-:-:S07]  /*24f0*/  IMAD.MOV.U32 R29, RZ, RZ, R3 ;  /* 0x000000ffff1d7224 */ /* 0x000fce00078e0003 */
.L_x_59:
[----:B------:R-:W2:Y:S01]  /*2500*/  LDG.E R0, desc[UR36][R28.64+-0x20] ;  /* 0xffffe0241c007981 */ /* 0x000ea2000c1e1900 */
[----:B------:R-:W-:Y:S01]  /*2510*/  MOV R8, 0x0 ;  /* 0x0000000000087802 */ /* 0x000fe20000000f00 */
[----:B------:R-:W0:Y:S01]  /*2520*/  LDCU.64 UR4, c[0x4][0x20] ;  /* 0x01000400ff0477ac */ /* 0x000e220008000a00 */
[----:B------:R-:W-:Y:S01]  /*2530*/  VIADD R19, R19, 0x10 ;  /* 0x0000001013137836 */ /* 0x000fe20000000000 */
[----:B------:R-:W-:-:S03]  /*2540*/  IADD3 R17, P0, PT, R18, 0x8, RZ ;  /* 0x0000000812117810 */ /* 0x000fc60007f1e0ff */
[----:B------:R-:W1:Y:S01]  /*2550*/  LDC.64 R8, c[0x4][R8] ;  /* 0x0100000008087b82 */ /* 0x000e620000000a00 */
[----:B------:R-:W-:Y:S01]  /*2560*/  IADD3.X R2, PT, PT, RZ, R16, RZ, P0, !PT ;  /* 0x00000010ff027210 */ /* 0x000fe200007fe4ff */
[----:B------:R-:W-:Y:S01]  /*2570*/  IMAD.MOV.U32 R6, RZ, RZ, R17 ;  /* 0x000000ffff067224 */ /* 0x000fe200078e0011 */
[----:B------:R-:W-:-:S03]  /*2580*/  ISETP.NE.AND P1, PT, R19, RZ, PT ;  /* 0x000000ff1300720c */ /* 0x000fc60003f25270 */
[----:B------:R-:W-:Y:S01]  /*2590*/  IMAD.MOV.U32 R7, RZ, RZ, R2 ;  /* 0x000000ffff077224 */ /* 0x000fe200078e0002 */
[----:B------:R-:W-:Y:S01]  /*25a0*/  P2R R24, PR, RZ, 0x2 ;  /* 0x00000002ff187803 */ /* 0x000fe20000000000 */
[----:B0-----:R-:W-:Y:S02]  /*25b0*/  IMAD.U32 R4, RZ, RZ, UR4 ;  /* 0x00000004ff047e24 */ /* 0x001fe4000f8e00ff */
[----:B------:R-:W-:Y:S01]  /*25c0*/  IMAD.U32 R5, RZ, RZ, UR5 ;  /* 0x00000005ff057e24 */ /* 0x000fe2000f8e00ff */
[----:B-12---:R0:W-:Y:S06]  /*25d0*/  STL [R1+0x8], R0 ;  /* 0x0000080001007387 */ /* 0x0061ec0000100800 */
[----:B------:R-:W-:-:S07]  /*25e0*/  LEPC R20, `(.L_x_43) ;  /* 0x000000001014794e */ /* 0x000fce0000000000 */
[----:B0-----:R-:W-:Y:S05]  /*25f0*/  CALL.ABS.NOINC R8 ;  /* 0x0000000008007343 */ /* 0x001fea0003c00000 */
.L_x_43:
[----:B------:R-:W2:Y:S01]  /*2600*/  LDG.E R0, desc[UR36][R28.64+-0x1c] ;  /* 0xffffe4241c007981 */ /* 0x000ea2000c1e1900 */
[----:B------:R-:W-:Y:S01]  /*2610*/  MOV R22, 0x0 ;  /* 0x0000000000167802 */ /* 0x000fe20000000f00 */
[----:B------:R-:W0:Y:S01]  /*2620*/  LDCU.64 UR4, c[0x4][0x20] ;  /* 0x01000400ff0477ac */ /* 0x000e220008000a00 */
[----:B------:R-:W-:Y:S02]  /*2630*/  IMAD.MOV.U32 R6, RZ, RZ, R17 ;  /* 0x000000ffff067224 */ /* 0x000fe400078e0011 */
[----:B------:R1:W3:Y:S01]  /*2640*/  LDC.64 R8, c[0x4][R22] ;  /* 0x0100000016087b82 */ /* 0x0002e20000000a00 */
[----:B------:R-:W-:Y:S01]  /*2650*/  IMAD.MOV.U32 R7, RZ, RZ, R2 ;  /* 0x000000ffff077224 */ /* 0x000fe200078e0002 */
[----:B0-----:R-:W-:Y:S01]  /*2660*/  MOV R4, UR4 ;  /* 0x0000000400047c02 */ /* 0x001fe20008000f00 */
[----:B------:R-:W-:Y:S01]  /*2670*/  IMAD.U32 R5, RZ, RZ, UR5 ;  /* 0x00000005ff057e24 */ /* 0x000fe2000f8e00ff */
[----:B--23--:R1:W-:Y:S06]  /*2680*/  STL [R1+0x8], R0 ;  /* 0x0000080001007387 */ /* 0x00c3ec0000100800 */
[----:B------:R-:W-:-:S07]  /*2690*/  LEPC R20, `(.L_x_44) ;  /* 0x000000001014794e */ /* 0x000fce0000000000 */
[----:B-1----:R-:W-:Y:S05]  /*26a0*/  CALL.ABS.NOINC R8 ;  /* 0x0000000008007343 */ /* 0x002fea0003c00000 */
.L_x_44:
[----:B------:R-:W2:Y:S01]  /*26b0*/  LDG.E R0, desc[UR36][R28.64+-0x18] ;  /* 0xffffe8241c007981 */ /* 0x000ea2000c1e1900 */
[----:B------:R0:W1:Y:S01]  /*26c0*/  LDC.64 R8, c[0x4][R22] ;  /* 0x0100000016087b82 */ /* 0x0000620000000a00 */
[----:B------:R-:W3:Y:S01]  /*26d0*/  LDCU.64 UR4, c[0x4][0x20] ;  /* 0x01000400ff0477ac */ /* 0x000ee20008000a00 */
[----:B------:R-:W-:Y:S02]  /*26e0*/  IMAD.MOV.U32 R6, RZ, RZ, R17 ;  /* 0x000000ffff067224 */ /* 0x000fe400078e0011 */
[----:B------:R-:W-:Y:S02]  /*26f0*/  IMAD.MOV.U32 R7, RZ, RZ, R2 ;  /* 0x000000ffff077224 */ /* 0x000fe400078e0002 */
[----:B---3--:R-:W-:Y:S01]  /*2700*/  IMAD.U32 R4, RZ, RZ, UR4 ;  /* 0x00000004ff047e24 */ /* 0x008fe2000f8e00ff */
[----:B------:R-:W-:Y:S01]  /*2710*/  MOV R5, UR5 ;  /* 0x0000000500057c02 */ /* 0x000fe20008000f00 */
[----:B-12---:R0:W-:Y:S06]  /*2720*/  STL [R1+0x8], R0 ;  /* 0x0000080001007387 */ /* 0x0061ec0000100800 */
[----:B------:R-:W-:-:S07]  /*2730*/  LEPC R20, `(.L_x_45) ;  /* 0x000000001014794e */ /* 0x000fce0000000000 */
[----:B0-----:R-:W-:Y:S05]  /*2740*/  CALL.ABS.NOINC R8 ;  /* 0x0000000008007343 */ /* 0x001fea0003c00000 */
.L_x_45:
[----:B------:R-:W2:Y:S01]  /*2750*/  LDG.E R0, desc[UR36][R28.64+-0x14] ;  /* 0xffffec241c007981 */ /* 0x000ea2000c1e1900 */
[----:B------:R0:W1:Y:S01]  /*2760*/  LDC.64 R8, c[0x4][R22] ;  /* 0x0100000016087b82 */ /* 0x0000620000000a00 */
[----:B------:R-:W3:Y:S01]  /*2770*/  LDCU.64 UR4, c[0x4][0x20] ;  /* 0x01000400ff0477ac */ /* 0x000ee20008000a00 */
[----:B------:R-:W-:Y:S01]  /*2780*/  MOV R6, R17 ;  /* 0x0000001100067202 */ /* 0x000fe20000000f00 */
[----:B------:R-:W-:Y:S02]  /*2790*/  IMAD.MOV.U32 R7, RZ, RZ, R2 ;  /* 0x000000ffff077224 */ /* 0x000fe400078e0002 */
[----:B---3--:R-:W-:Y:S02]  /*27a0*/  IMAD.U32 R4, RZ, RZ, UR4 ;  /* 0x00000004ff047e24 */ /* 0x008fe4000f8e00ff */
[----:B------:R-:W-:Y:S01]  /*27b0*/  IMAD.U32 R5, RZ, RZ, UR5 ;  /* 0x00000005ff057e24 */ /* 0x000fe2000f8e00ff */
[----:B-12---:R0:W-:Y:S06]  /*27c0*/  STL [R1+0x8], R0 ;  /* 0x0000080001007387 */ /* 0x0061ec0000100800 */
[----:B------:R-:W-:-:S07]  /*27d0*/  LEPC R20, `(.L_x_46) ;  /* 0x000000001014794e */ /* 0x000fce0000000000 */
[----:B0-----:R-:W-:Y:S05]  /*27e0*/  CALL.ABS.NOINC R8 ;  /* 0x0000000008007343 */ /* 0x001fea0003c00000 */
.L_x_46:
[----:B------:R-:W2:Y:S01]  /*27f0*/  LDG.E R0, desc[UR36][R28.64+-0x10] ;  /* 0xfffff0241c007981 */ /* 0x000ea2000c1e1900 */
[----:B------:R0:W1:Y:S01]  /*2800*/  LDC.64 R8, c[0x4][R22] ;  /* 0x0100000016087b82 */ /* 0x0000620000000a00 */
[----:B------:R-:W3:Y:S01]  /*2810*/  LDCU.64 UR4, c[0x4][0x20] ;  /* 0x01000400ff0477ac */ /* 0x000ee20008000a00 */
[----:B------:R-:W-:Y:S01]  /*2820*/  IMAD.MOV.U32 R6, RZ, RZ, R17 ;  /* 0x000000ffff067224 */ /* 0x000fe200078e0011 */
[----:B------:R-:W-:Y:S01]  /*2830*/  MOV R7, R2 ;  /* 0x0000000200077202 */ /* 0x000fe20000000f00 */
[----:B---3--:R-:W-:Y:S02]  /*2840*/  IMAD.U32 R4, RZ, RZ, UR4 ;  /* 0x00000004ff047e24 */ /* 0x008fe4000f8e00ff */
[----:B------:R-:W-:Y:S01]  /*2850*/  IMAD.U32 R5, RZ, RZ, UR5 ;  /* 0x00000005ff057e24 */ /* 0x000fe2000f8e00ff */
[----:B-12---:R0:W-:Y:S06]  /*2860*/  STL [R1+0x8], R0 ;  /* 0x0000080001007387 */ /* 0x0061ec0000100800 */
[----:B------:R-:W-:-:S07]  /*2870*/  LEPC R20, `(.L_x_47) ;  /* 0x000000001014794e */ /* 0x000fce0000000000 */
[----:B0-----:R-:W-:Y:S05]  /*2880*/  CALL.ABS.NOINC R8 ;  /* 0x0000000008007343 */ /* 0x001fea0003c00000 */
.L_x_47:
[----:B------:R-:W2:Y:S01]  /*2890*/  LDG.E R0, desc[UR36][R28.64+-0xc] ;  /* 0xfffff4241c007981 */ /* 0x000ea2000c1e1900 */
[----:B------:R0:W1:Y:S01]  /*28a0*/  LDC.64 R8, c[0x4][R22] ;  /* 0x0100000016087b82 */ /* 0x0000620000000a00 */
[----:B------:R-:W3:Y:S01]  /*28b0*/  LDCU.64 UR4, c[0x4][0x20] ;  /* 0x01000400ff0477ac */ /* 0x000ee20008000a00 */
[----:B------:R-:W-:Y:S02]  /*28c0*/  IMAD.MOV.U32 R6, RZ, RZ, R17 ;  /* 0x000000ffff067224 */ /* 0x000fe400078e0011 */
[----:B------:R-:W-:Y:S02]  /*28d0*/  IMAD.MOV.U32 R7, RZ, RZ, R2 ;  /* 0x000000ffff077224 */ /* 0x000fe400078e0002 */
[----:B---3--:R-:W-:Y:S02]  /*28e0*/  IMAD.U32 R4, RZ, RZ, UR4 ;  /* 0x00000004ff047e24 */ /* 0x008fe4000f8e00ff */
[----:B------:R-:W-:Y:S01]  /*28f0*/  IMAD.U32 R5, RZ, RZ, UR5 ;  /* 0x00000005ff057e24 */ /* 0x000fe2000f8e00ff */
[----:B-12---:R0:W-:Y:S06]  /*2900*/  STL [R1+0x8], R0 ;  /* 0x0000080001007387 */ /* 0x0061ec0000100800 */
[----:B------:R-:W-:-:S07]  /*2910*/  LEPC R20, `(.L_x_48) ;  /* 0x000000001014794e */ /* 0x000fce0000000000 */
[----:B0-----:R-:W-:Y:S05]  /*2920*/  CALL.ABS.NOINC R8 ;  /* 0x0000000008007343 */ /* 0x001fea0003c00000 */
.L_x_48:
[----:B------:R-:W2:Y:S01]  /*2930*/  LDG.E R0, desc[UR36][R28.64+-0x8] ;  /* 0xfffff8241c007981 */ /* 0x000ea2000c1e1900 */
[----:B------:R0:W1:Y:S01]  /*2940*/  LDC.64 R8, c[0x4][R22] ;  /* 0x0100000016087b82 */ /* 0x0000620000000a00 */
[----:B------:R-:W3:Y:S01]  /*2950*/  LDCU.64 UR4, c[0x4][0x20] ;  /* 0x01000400ff0477ac */ /* 0x000ee20008000a00 */
[----:B------:R-:W-:Y:S02]  /*2960*/  IMAD.MOV.U32 R6, RZ, RZ, R17 ;  /* 0x000000ffff067224 */ /* 0x000fe400078e0011 */
[----:B------:R-:W-:Y:S01]  /*2970*/  IMAD.MOV.U32 R7, RZ, RZ, R2 ;  /* 0x000000ffff077224 */ /* 0x000fe200078e0002 */
[----:B---3--:R-:W-:Y:S01]  /*2980*/  MOV R4, UR4 ;  /* 0x0000000400047c02 */ /* 0x008fe20008000f00 */
[----:B------:R-:W-:Y:S01]  /*2990*/  IMAD.U32 R5, RZ, RZ, UR5 ;  /* 0x00000005ff057e24 */ /* 0x000fe2000f8e00ff */
[----:B-12---:R0:W-:Y:S06]  /*29a0*/  STL [R1+0x8], R0 ;  /* 0x0000080001007387 */ /* 0x0061ec0000100800 */
[----:B------:R-:W-:-:S07]  /*29b0*/  LEPC R20, `(.L_x_49) ;  /* 0x000000001014794e */ /* 0x000fce0000000000 */
[----:B0-----:R-:W-:Y:S05]  /*29c0*/  CALL.ABS.NOINC R8 ;  /* 0x0000000008007343 */ /* 0x001fea0003c00000 */
.L_x_49:
        /* <DEDUP_REMOVED lines=10> */
.L_x_50:
        /* <DEDUP_REMOVED lines=10> */
.L_x_51:
        /* <DEDUP_REMOVED lines=10> */
.L_x_52:
        /* <DEDUP_REMOVED lines=10> */
.L_x_53:
        /* <DEDUP_REMOVED lines=10> */
.L_x_54:
        /* <DEDUP_REMOVED lines=10> */
.L_x_55:
        /* <DEDUP_REMOVED lines=10> */
.L_x_56:
        /* <DEDUP_REMOVED lines=10> */
.L_x_57:
        /* <DEDUP_REMOVED lines=10> */
.L_x_58:
[----:B------:R-:W-:Y:S02]  /*2f70*/  ISETP.NE.AND P6, PT, R24, RZ, PT ;  /* 0x000000ff1800720c */ /* 0x000fe40003fc5270 */
[----:B------:R-:W-:-:S04]  /*2f80*/  IADD3 R28, P0, PT, R28, 0x40, RZ ;  /* 0x000000401c1c7810 */ /* 0x000fc80007f1e0ff */
[----:B------:R-:W-:-:S07]  /*2f90*/  IADD3.X R29, PT, PT, RZ, R29, RZ, P0, !PT ;  /* 0x0000001dff1d7210 */ /* 0x000fce00007fe4ff */
[----:B------:R-:W-:Y:S05]  /*2fa0*/  @P6 BRA `(.L_x_59) ;  /* 0xfffffff400546947 */ /* 0x000fea000383ffff */
[----:B------:R-:W-:Y:S05]  /*2fb0*/  BSYNC.RECONVERGENT B6 ;  /* 0x0000000000067941 */ /* 0x000fea0003800200 */
.L_x_42:
[----:B------:R-:W0:Y:S02]  /*2fc0*/  LDCU UR4, c[0x0][0x3d4] ;  /* 0x00007a80ff0477ac */ /* 0x000e240008000800 */
[----:B0-----:R-:W-:-:S06]  /*2fd0*/  ULOP3.LUT UR4, UR4, 0x7ffffff0, URZ, 0xc0, !UPT ;  /* 0x7ffffff004047892 */ /* 0x001fcc000f8ec0ff */
[----:B------:R-:W-:-:S07]  /*2fe0*/  IMAD.U32 R24, RZ, RZ, UR4 ;  /* 0x00000004ff187e24 */ /* 0x000fce000f8e00ff */
.L_x_41:
[----:B------:R-:W0:Y:S02]  /*2ff0*/  LDC R22, c[0x0][0x3d4] ;  /* 0x0000f500ff167b82 */ /* 0x000e240000000800 */
[----:B0-----:R-:W-:-:S04]  /*3000*/  LOP3.LUT R0, R22, 0xf, RZ, 0xc0, !PT ;  /* 0x0000000f16007812 */ /* 0x001fc800078ec0ff */
[----:B------:R-:W-:-:S13]  /*3010*/  ISETP.NE.AND P0, PT, R0, RZ, PT ;  /* 0x000000ff0000720c */ /* 0x000fda0003f05270 */
[----:B------:R-:W-:Y:S05]  /*3020*/  @!P0 BRA `(.L_x_60) ;  /* 0x0000000c00248947 */ /* 0x000fea0003800000 */
[----:B------:R-:W-:-:S05]  /*3030*/  VIADD R0, R0, 0xffffffff ;  /* 0xffffffff00007836 */ /* 0x000fca0000000000 */
[----:B------:R-:W-:-:S13]  /*3040*/  ISETP.GE.U32.AND P0, PT, R0, 0x7, PT ;  /* 0x000000070000780c */ /* 0x000fda0003f06070 */
[----:B------:R-:W-:Y:S05]  /*3050*/  @!P0 BRA `(.L_x_61) ;  /* 0x00000004006c8947 */ /* 0x000fea0003800000 */
[----:B------:R-:W0:Y:S01]  /*3060*/  LDC.64 R10, c[0x0][0x3b8] ;  /* 0x0000ee00ff0a7b82 */ /* 0x000e220000000a00 */
[----:B------:R-:W-:Y:S01]  /*3070*/  IMAD.IADD R3, R23, 0x1, R24 ;  /* 0x0000000117037824 */ /* 0x000fe200078e0218 */
[----:B------:R-:W-:Y:S01]  /*3080*/  MOV R8, 0x0 ;  /* 0x0000000000087802 */ /* 0x000fe20000000f00 */
[----:B------:R-:W1:Y:S02]  /*3090*/  LDCU.64 UR4, c[0x4][0x20] ;  /* 0x01000400ff0477ac */ /* 0x000e640008000a00 */
[----:B0-----:R-:W-:-:S06]  /*30a0*/  IMAD.WIDE.U32 R10, R3, 0x4, R10 ;  /* 0x00000004030a7825 */ /* 0x001fcc00078e000a */
[----:B------:R-:W2:Y:S01]  /*30b0*/  LDG.E R10, desc[UR36][R10.64] ;  /* 0x000000240a0a7981 */ /* 0x000ea2000c1e1900 */
[----:B------:R-:W0:Y:S01]  /*30c0*/  LDC.64 R8, c[0x4][R8] ;  /* 0x0100000008087b82 */ /* 0x000e220000000a00 */
[----:B-1----:R-:W-:Y:S01]  /*30d0*/  IMAD.U32 R4, RZ, RZ, UR4 ;  /* 0x00000004ff047e24 */ /* 0x002fe2000f8e00ff */
[----:B------:R-:W-:Y:S01]  /*30e0*/  MOV R5, UR5 ;  /* 0x0000000500057c02 */ /* 0x000fe20008000f00 */
[----:B------:R-:W-:Y:S02]  /*30f0*/  IMAD.MOV.U32 R6, RZ, RZ, R17 ;  /* 0x000000ffff067224 */ /* 0x000fe400078e0011 */
[----:B------:R-:W-:Y:S01]  /*3100*/  IMAD.MOV.U32 R7, RZ, RZ, R2 ;  /* 0x000000ffff077224 */ /* 0x000fe200078e0002 */
[----:B0-2---:R1:W-:Y:S06]  /*3110*/  STL [R1+0x8], R10 ;  /* 0x0000080a01007387 */ /* 0x0053ec0000100800 */
[----:B------:R-:W-:-:S07]  /*3120*/  LEPC R20, `(.L_x_62) ;  /* 0x000000001014794e */ /* 0x000fce0000000000 */
[----:B-1----:R-:W-:Y:S05]  /*3130*/  CALL.ABS.NOINC R8 ;  /* 0x0000000008007343 */ /* 0x002fea0003c00000 */
.L_x_62:
[----:B------:R-:W0:Y:S01]  /*3140*/  LDCU.64 UR4, c[0x0][0x3b8] ;  /* 0x00007700ff0477ac */ /* 0x000e220008000a00 */
[----:B------:R-:W-:-:S05]  /*3150*/  IADD3 R0, P0, PT, R23, R24, RZ ;  /* 0x0000001817007210 */ /* 0x000fca0007f1e0ff */
[----:B------:R-:W-:Y:S01]  /*3160*/  IMAD.X R3, RZ, RZ, RZ, P0 ;  /* 0x000000ffff037224 */ /* 0x000fe200000e06ff */
[----:B0-----:R-:W-:-:S04]  /*3170*/  LEA R28, P0, R0, UR4, 0x2 ;  /* 0x00000004001c7c11 */ /* 0x001fc8000f8010ff */
[----:B------:R-:W-:Y:S01]  /*3180*/  LEA.HI.X R29, R0, UR5, R3, 0x2, P0 ;  /* 0x00000005001d7c11 */ /* 0x000fe200080f1403 */
[----:B------:R-:W0:Y:S04]  /*3190*/  LDCU.64 UR4, c[0x4][0x20] ;  /* 0x01000400ff0477ac */ /* 0x000e280008000a00 */
[----:B------:R-:W2:Y:S01]  /*31a0*/  LDG.E R0, desc[UR36][R28.64+0x4] ;  /* 0x000004241c007981 */ /* 0x000ea2000c1e1900 */
[----:B------:R-:W-:Y:S01]  /*31b0*/  MOV R19, 0x0 ;  /* 0x0000000000137802 */ /* 0x000fe20000000f00 */
[----:B------:R-:W-:Y:S02]  /*31c0*/  IMAD.MOV.U32 R6, RZ, RZ, R17 ;  /* 0x000000ffff067224 */ /* 0x000fe400078e0011 */
[----:B------:R-:W-:Y:S01]  /*31d0*/  IMAD.MOV.U32 R7, RZ, RZ, R2 ;  /* 0x000000ffff077224 */ /* 0x000fe200078e0002 */
[----:B------:R1:W3:Y:S01]  /*31e0*/  LDC.64 R8, c[0x4][R19] ;  /* 0x0100000013087b82 */ /* 0x0002e20000000a00 */
[----:B0-----:R-:W-:Y:S01]  /*31f0*/  IMAD.U32 R4, RZ, RZ, UR4 ;  /* 0x00000004ff047e24 */ /* 0x001fe2000f8e00ff */
[----:B------:R-:W-:Y:S01]  /*3200*/  MOV R5, UR5 ;  /* 0x0000000500057c02 */ /* 0x000fe20008000f00 */
[----:B--23--:R1:W-:Y:S06]  /*3210*/  STL [R1+0x8], R0 ;  /* 0x0000080001007387 */ /* 0x00c3ec0000100800 */
[----:B------:R-:W-:-:S07]  /*3220*/  LEPC R20, `(.L_x_63) ;  /* 0x000000001014794e */ /* 0x000fce0000000000 */
[----:B-1----:R-:W-:Y:S05]  /*3230*/  CALL.ABS.NOINC R8 ;  /* 0x0000000008007343 */ /* 0x002fea0003c00000 */
.L_x_63:
        /* <DEDUP_REMOVED lines=10> */
.L_x_64:
        /* <DEDUP_REMOVED lines=10> */
.L_x_65:
        /* <DEDUP_REMOVED lines=10> */
.L_x_66:
        /* <DEDUP_REMOVED lines=10> */
.L_x_67:
        /* <DEDUP_REMOVED lines=10> */
.L_x_68:
        /* <DEDUP_REMOVED lines=10> */
.L_x_69:
[----:B------:R-:W-:-:S07]  /*3600*/  VIADD R24, R24, 0x8 ;  /* 0x0000000818187836 */ /* 0x000fce0000000000 */
.L_x_61:
[----:B------:R-:W-:-:S04]  /*3610*/  LOP3.LUT R22, R22, 0x7, RZ, 0xc0, !PT ;  /* 0x0000000716167812 */ /* 0x000fc800078ec0ff */
[----:B------:R-:W-:-:S13]  /*3620*/  ISETP.NE.AND P0, PT, R22, RZ, PT ;  /* 0x000000ff1600720c */ /* 0x000fda0003f05270 */
[----:B------:R-:W-:Y:S05]  /*3630*/  @!P0 BRA `(.L_x_60) ;  /* 0x0000000400a08947 */ /* 0x000fea0003800000 */
[----:B------:R-:W-:-:S04]  /*3640*/  IADD3 R22, PT, PT, R22, -0x1, RZ ;  /* 0xffffffff16167810 */ /* 0x000fc80007ffe0ff */
[----:B------:R-:W-:-:S13]  /*3650*/  ISETP.GE.U32.AND P0, PT, R22, 0x3, PT ;  /* 0x000000031600780c */ /* 0x000fda0003f06070 */
[----:B------:R-:W-:Y:S05]  /*3660*/  @!P0 BRA `(.L_x_70) ;  /* 0x0000000000cc8947 */ /* 0x000fea0003800000 */
[----:B------:R-:W0:Y:S01]  /*3670*/  LDC.64 R10, c[0x0][0x3b8] ;  /* 0x0000ee00ff0a7b82 */ /* 0x000e220000000a00 */
[----:B------:R-:W-:Y:S01]  /*3680*/  IMAD.IADD R3, R23, 0x1, R24 ;  /* 0x0000000117037824 */ /* 0x000fe200078e0218 */
[----:B------:R-:W-:Y:S01]  /*3690*/  MOV R8, 0x0 ;  /* 0x0000000000087802 */ /* 0x000fe20000000f00 */
[----:B------:R-:W1:Y:S02]  /*36a0*/  LDCU.64 UR4, c[0x4][0x20] ;  /* 0x01000400ff0477ac */ /* 0x000e640008000a00 */
[----:B0-----:R-:W-:-:S05]  /*36b0*/  IMAD.WIDE.U32 R10, R3, 0x4, R10 ;  /* 0x00000004030a7825 */ /* 0x001fca00078e000a */
[----:B------:R-:W2:Y:S01]  /*36c0*/  LDG.E R0, desc[UR36][R10.64] ;  /* 0x000000240a007981 */ /* 0x000ea2000c1e1900 */
[----:B------:R-:W0:Y:S01]  /*36d0*/  LDC.64 R8, c[0x4][R8] ;  /* 0x0100000008087b82 */ /* 0x000e220000000a00 */
[----:B-1----:R-:W-:Y:S01]  /*36e0*/  IMAD.U32 R4, RZ, RZ, UR4 ;  /* 0x00000004ff047e24 */ /* 0x002fe2000f8e00ff */
[----:B------:R-:W-:Y:S01]  /*36f0*/  MOV R6, R17 ;  /* 0x0000001100067202 */ /* 0x000fe20000000f00 */
[----:B------:R-:W-:Y:S02]  /*3700*/  IMAD.U32 R5, RZ, RZ, UR5 ;  /* 0x00000005ff057e24 */ /* 0x000fe4000f8e00ff */
[----:B------:R-:W-:Y:S01]  /*3710*/  IMAD.MOV.U32 R7, RZ, RZ, R2 ;  /* 0x000000ffff077224 */ /* 0x000fe200078e0002 */
[----:B0-2---:R1:W-:Y:S06]  /*3720*/  STL [R1+0x8], R0 ;  /* 0x0000080001007387 */ /* 0x0053ec0000100800 */
[----:B------:R-:W-:-:S07]  /*3730*/  LEPC R20, `(.L_x_71) ;  /* 0x000000001014794e */ /* 0x000fce0000000000 */
[----:B-1----:R-:W-:Y:S05]  /*3740*/  CALL.ABS.NOINC R8 ;  /* 0x0000000008007343 */ /* 0x002fea0003c00000 */
.L_x_71:
        /* <DEDUP_REMOVED lines=16> */
.L_x_72:
        /* <DEDUP_REMOVED lines=10> */
.L_x_73:
        /* <DEDUP_REMOVED lines=10> */
.L_x_74:
[----:B------:R-:W-:-:S07]  /*3990*/  VIADD R24, R24, 0x4 ;  /* 0x0000000418187836 */ /* 0x000fce0000000000 */
.L_x_70:
[----:B------:R-:W-:-:S13]  /*39a0*/  ISETP.NE.AND P0, PT, R26, RZ, PT ;  /* 0x000000ff1a00720c */ /* 0x000fda0003f05270 */
[----:B------:R-:W-:Y:S05]  /*39b0*/  @!P0 BRA `(.L_x_60) ;  /* 0x0000000000c08947 */ /* 0x000fea0003800000 */
[----:B------:R-:W0:Y:S01]  /*39c0*/  LDC.64 R10, c[0x0][0x3b8] ;  /* 0x0000ee00ff0a7b82 */ /* 0x000e220000000a00 */
[----:B------:R-:W-:Y:S01]  /*39d0*/  IADD3 R3, PT, PT, R23, R24, RZ ;  /* 0x0000001817037210 */ /* 0x000fe20007ffe0ff */
[----:B------:R-:W1:Y:S04]  /*39e0*/  LDCU.64 UR4, c[0x4][0x20] ;  /* 0x01000400ff0477ac */ /* 0x000e680008000a00 */
[----:B0-----:R-:W-:-:S06]  /*39f0*/  IMAD.WIDE.U32 R10, R3, 0x4, R10 ;  /* 0x00000004030a7825 */ /* 0x001fcc00078e000a */
[----:B------:R-:W2:Y:S01]  /*3a00*/  LDG.E R10, desc[UR36][R10.64] ;  /* 0x000000240a0a7981 */ /* 0x000ea2000c1e1900 */
[----:B------:R-:W-:Y:S01]  /*3a10*/  MOV R8, 0x0 ;  /* 0x0000000000087802 */ /* 0x000fe20000000f00 */
[----:B-1----:R-:W-:Y:S01]  /*3a20*/  IMAD.U32 R4, RZ, RZ, UR4 ;  /* 0x00000004ff047e24 */ /* 0x002fe2000f8e00ff */
[----:B------:R-:W-:Y:S01]  /*3a30*/  ISETP.NE.AND P0, PT, R26, 0x1, PT ;  /* 0x000000011a00780c */ /* 0x000fe20003f05270 */
[----:B------:R-:W-:Y:S01]  /*3a40*/  IMAD.U32 R5, RZ, RZ, UR5 ;  /* 0x00000005ff057e24 */ /* 0x000fe2000f8e00ff */
[----:B------:R-:W-:Y:S01]  /*3a50*/  MOV R7, R2 ;  /* 0x0000000200077202 */ /* 0x000fe20000000f00 */
[----:B------:R-:W-:Y:S01]  /*3a60*/  IMAD.MOV.U32 R6, RZ, RZ, R17 ;  /* 0x000000ffff067224 */ /* 0x000fe200078e0011 */
[----:B------:R-:W0:Y:S01]  /*3a70*/  LDC.64 R8, c[0x4][R8] ;  /* 0x0100000008087b82 */ /* 0x000e220000000a00 */
[----:B------:R-:W-:Y:S01]  /*3a80*/  P2R R0, PR, RZ, 0x1 ;  /* 0x00000001ff007803 */ /* 0x000fe20000000000 */
[----:B0-2---:R1:W-:Y:S07]  /*3a90*/  STL [R1+0x8], R10 ;  /* 0x0000080a01007387 */ /* 0x0053ee0000100800 */
[----:B------:R-:W-:-:S07]  /*3aa0*/  LEPC R20, `(.L_x_75) ;  /* 0x000000001014794e */ /* 0x000fce0000000000 */
[----:B-1----:R-:W-:Y:S05]  /*3ab0*/  CALL.ABS.NOINC R8 ;  /* 0x0000000008007343 */ /* 0x002fea0003c00000 */
.L_x_75:
[----:B------:R-:W-:-:S13]  /*3ac0*/  ISETP.NE.AND P6, PT, R26, 0x1, PT ;  /* 0x000000011a00780c */ /* 0x000fda0003fc5270 */
[----:B------:R-:W-:Y:S05]  /*3ad0*/  @!P6 BRA `(.L_x_60) ;  /* 0x000000000078e947 */ /* 0x000fea0003800000 */
        /* <DEDUP_REMOVED lines=8> */
[----:B------:R-:W-:Y:S01]  /*3b60*/  IMAD.MOV.U32 R7, RZ, RZ, R2 ;  /* 0x000000ffff077224 */ /* 0x000fe200078e0002 */
[----:B------:R-:W-:Y:S02]  /*3b70*/  ISETP.NE.AND P0, PT, R26, 0x2, PT ;  /* 0x000000021a00780c */ /* 0x000fe40003f05270 */
[----:B------:R1:W3:Y:S01]  /*3b80*/  LDC.64 R8, c[0x4][R19] ;  /* 0x0100000013087b82 */ /* 0x0002e20000000a00 */
[----:B------:R-:W-:Y:S01]  /*3b90*/  MOV R6, R17 ;  /* 0x0000001100067202 */ /* 0x000fe20000000f00 */
[----:B0-----:R-:W-:-:S02]  /*3ba0*/  IMAD.U32 R4, RZ, RZ, UR4 ;  /* 0x00000004ff047e24 */ /* 0x001fc4000f8e00ff */
[----:B------:R-:W-:Y:S01]  /*3bb0*/  IMAD.U32 R5, RZ, RZ, UR5 ;  /* 0x00000005ff057e24 */ /* 0x000fe2000f8e00ff */
[----:B--2---:R0:W-:Y:S02]  /*3bc0*/  STL [R1+0x8], R0 ;  /* 0x0000080001007387 */ /* 0x0041e40000100800 */
[----:B01-3--:R-:W-:-:S07]  /*3bd0*/  P2R R0, PR, RZ, 0x1 ;  /* 0x00000001ff007803 */ /* 0x00bfce0000000000 */
[----:B------:R-:W-:-:S07]  /*3be0*/  LEPC R20, `(.L_x_76) ;  /* 0x000000001014794e */ /* 0x000fce0000000000 */
[----:B------:R-:W-:Y:S05]  /*3bf0*/  CALL.ABS.NOINC R8 ;  /* 0x0000000008007343 */ /* 0x000fea0003c00000 */
.L_x_76:
[----:B------:R-:W-:-:S13]  /*3c00*/  ISETP.NE.AND P6, PT, R26, 0x2, PT ;  /* 0x000000021a00780c */ /* 0x000fda0003fc5270 */
[----:B------:R-:W-:Y:S05]  /*3c10*/  @!P6 BRA `(.L_x_60) ;  /* 0x000000000028e947 */ /* 0x000fea0003800000 */
        /* <DEDUP_REMOVED lines=10> */
.L_x_60:
[----:B------:R-:W-:Y:S01]  /*3cc0*/  MOV R0, 0x0 ;  /* 0x0000000000007802 */ /* 0x000fe20000000f00 */
[----:B------:R-:W0:Y:S01]  /*3cd0*/  LDCU.64 UR4, c[0x4][0x28] ;  /* 0x01000500ff0477ac */ /* 0x000e220008000a00 */
[----:B------:R-:W-:Y:S02]  /*3ce0*/  CS2R R6, SRZ ;  /* 0x0000000000067805 */ /* 0x000fe4000001ff00 */
[----:B------:R1:W2:Y:S01]  /*3cf0*/  LDC.64 R8, c[0x4][R0] ;  /* 0x0100000000087b82 */ /* 0x0002a20000000a00 */
[----:B0-----:R-:W-:Y:S02]  /*3d00*/  IMAD.U32 R4, RZ, RZ, UR4 ;  /* 0x00000004ff047e24 */ /* 0x001fe4000f8e00ff */
[----:B-1----:R-:W-:-:S07]  /*3d10*/  IMAD.U32 R5, RZ, RZ, UR5 ;  /* 0x00000005ff057e24 */ /* 0x002fce000f8e00ff */
[----:B------:R-:W-:-:S07]  /*3d20*/  LEPC R20, `(.L_x_77) ;  /* 0x000000001014794e */ /* 0x000fce0000000000 */
[----:B--2---:R-:W-:Y:S05]  /*3d30*/  CALL.ABS.NOINC R8 ;  /* 0x0000000008007343 */ /* 0x004fea0003c00000 */
.L_x_77:
[----:B------:R-:W0:Y:S01]  /*3d40*/  LDCU UR4, c[0x0][0x3d0] ;  /* 0x00007a00ff0477ac */ /* 0x000e220008000800 */
[----:B------:R-:W-:-:S04]  /*3d50*/  IADD3 R25, PT, PT, R25, 0x1, RZ ;  /* 0x0000000119197810 */ /* 0x000fc80007ffe0ff */
[----:B0-----:R-:W-:-:S13]  /*3d60*/  ISETP.NE.AND P0, PT, R25, UR4, PT ;  /* 0x0000000419007c0c */ /* 0x001fda000bf05270 */
[----:B------:R-:W-:Y:S05]  /*3d70*/  @!P0 EXIT ;  /* 0x000000000000894d */ /* 0x000fea0003800000 */
[----:B------:R-:W-:Y:S05]  /*3d80*/  BRA `(.L_x_78) ;  /* 0xffffffe400947947 */ /* 0x000fea000383ffff */
.L_x_40:
[----:B------:R-:W0:Y:S02]  /*3d90*/  LDC R17, c[0x0][0x3d0] ;  /* 0x0000f400ff117b82 */ /* 0x000e240000000800 */
[C---:B0-----:R-:W-:Y:S02]  /*3da0*/  ISETP.GE.U32.AND P0, PT, R17.reuse, 0x4, PT ;  /* 0x000000041100780c */ /* 0x041fe40003f06070 */
[----:B------:R-:W-:-:S11]  /*3db0*/  LOP3.LUT R18, R17, 0x3, RZ, 0xc0, !PT ;  /* 0x0000000311127812 */ /* 0x000fd600078ec0ff */
[----:B------:R-:W-:Y:S05]  /*3dc0*/  @!P0 BRA `(.L_x_79) ;  /* 0x0000000000988947 */ /* 0x000fea0003800000 */
[----:B------:R-:W-:Y:S01]  /*3dd0*/  BSSY.RECONVERGENT B6, `(.L_x_79) ;  /* 0x0000025000067945 */ /* 0x000fe20003800200 */
[----:B------:R-:W-:Y:S01]  /*3de0*/  LOP3.LUT R17, R17, 0x7ffffffc, RZ, 0xc0, !PT ;  /* 0x7ffffffc11117812 */ /* 0x000fe200078ec0ff */
[----:B------:R-:W-:-:S07]  /*3df0*/  IMAD.MOV.U32 R16, RZ, RZ, RZ ;  /* 0x000000ffff107224 */ /* 0x000fce00078e00ff */
.L_x_84:
[----:B------:R-:W-:Y:S01]  /*3e00*/  MOV R2, 0x0 ;  /* 0x0000000000027802 */ /* 0x000fe20000000f00 */
[----:B------:R-:W0:Y:S01]  /*3e10*/  LDCU.64 UR4, c[0x4][0x28] ;  /* 0x01000500ff0477ac */ /* 0x000e220008000a00 */
[----:B------:R-:W-:Y:S01]  /*3e20*/  VIADD R16, R16, 0x4 ;  /* 0x0000000410107836 */ /* 0x000fe20000000000 */
[----:B------:R-:W-:Y:S01]  /*3e30*/  CS2R R6, SRZ ;  /* 0x0000000000067805 */ /* 0x000fe2000001ff00 */
[----:B------:R1:W2:Y:S03]  /*3e40*/  LDC.64 R8, c[0x4][R2] ;  /* 0x0100000002087b82 */ /* 0x0002a60000000a00 */
[----:B------:R-:W-:-:S04]  /*3e50*/  ISETP.NE.AND P0, PT, R16, R17, PT ;  /* 0x000000111000720c */ /* 0x000fc80003f05270 */
[----:B------:R-:W-:Y:S01]  /*3e60*/  P2R R19, PR, RZ, 0x1 ;  /* 0x00000001ff137803 */ /* 0x000fe20000000000 */
[----:B0-----:R-:W-:Y:S01]  /*3e70*/  IMAD.U32 R4, RZ, RZ, UR4 ;  /* 0x00000004ff047e24 */ /* 0x001fe2000f8e00ff */
[----:B-1----:R-:W-:-:S07]  /*3e80*/  MOV R5, UR5 ;  /* 0x0000000500057c02 */ /* 0x002fce0008000f00 */
[----:B------:R-:W-:-:S07]  /*3e90*/  LEPC R20, `(.L_x_80) ;  /* 0x000000001014794e */ /* 0x000fce0000000000 */
[----:B--2---:R-:W-:Y:S05]  /*3ea0*/  CALL.ABS.NOINC R8 ;  /* 0x0000000008007343 */ /* 0x004fea0003c00000 */
.L_x_80:
[----:B------:R0:W1:Y:S01]  /*3eb0*/  LDC.64 R8, c[0x4][R2] ;  /* 0x0100000002087b82 */ /* 0x0000620000000a00 */
[----:B------:R-:W2:Y:S01]  /*3ec0*/  LDCU.64 UR4, c[0x4][0x28] ;  /* 0x01000500ff0477ac */ /* 0x000ea20008000a00 */
[----:B------:R-:W-:Y:S01]  /*3ed0*/  CS2R R6, SRZ ;  /* 0x0000000000067805 */ /* 0x000fe2000001ff00 */
[----:B--2---:R-:W-:Y:S02]  /*3ee0*/  IMAD.U32 R4, RZ, RZ, UR4 ;  /* 0x00000004ff047e24 */ /* 0x004fe4000f8e00ff */
[----:B0-----:R-:W-:-:S07]  /*3ef0*/  IMAD.U32 R5, RZ, RZ, UR5 ;  /* 0x00000005ff057e24 */ /* 0x001fce000f8e00ff */
[----:B------:R-:W-:-:S07]  /*3f00*/  LEPC R20, `(.L_x_81) ;  /* 0x000000001014794e */ /* 0x000fce0000000000 */
[----:B-1----:R-:W-:Y:S05]  /*3f10*/  CALL.ABS.NOINC R8 ;  /* 0x0000000008007343 */ /* 0x002fea0003c00000 */
.L_x_81:
[----:B------:R0:W1:Y:S01]  /*3f20*/  LDC.64 R8, c[0x4][R2] ;  /* 0x0100000002087b82 */ /* 0x0000620000000a00 */
[----:B------:R-:W2:Y:S01]  /*3f30*/  LDCU.64 UR4, c[0x4][0x28] ;  /* 0x01000500ff0477ac */ /* 0x000ea20008000a00 */
[----:B------:R-:W-:Y:S01]  /*3f40*/  CS2R R6, SRZ ;  /* 0x0000000000067805 */ /* 0x000fe2000001ff00 */
[----:B--2---:R-:W-:Y:S01]  /*3f50*/  IMAD.U32 R4, RZ, RZ, UR4 ;  /* 0x00000004ff047e24 */ /* 0x004fe2000f8e00ff */
[----:B0-----:R-:W-:-:S07]  /*3f60*/  MOV R5, UR5 ;  /* 0x0000000500057c02 */ /* 0x001fce0008000f00 */
[----:B------:R-:W-:-:S07]  /*3f70*/  LEPC R20, `(.L_x_82) ;  /* 0x000000001014794e */ /* 0x000fce0000000000 */
[----:B-1----:R-:W-:Y:S05]  /*3f80*/  CALL.ABS.NOINC R8 ;  /* 0x0000000008007343 */ /* 0x002fea0003c00000 */
.L_x_82:
[----:B------:R-:W0:Y:S01]  /*3f90*/  LDC.64 R2, c[0x4][R2] ;  /* 0x0100000002027b82 */ /* 0x000e220000000a00 */
[----:B------:R-:W1:Y:S01]  /*3fa0*/  LDCU.64 UR4, c[0x4][0x28] ;  /* 0x01000500ff0477ac */ /* 0x000e620008000a00 */
[----:B------:R-:W-:Y:S01]  /*3fb0*/  CS2R R6, SRZ ;  /* 0x0000000000067805 */ /* 0x000fe2000001ff00 */
[----:B-1----:R-:W-:Y:S02]  /*3fc0*/  IMAD.U32 R4, RZ, RZ, UR4 ;  /* 0x00000004ff047e24 */ /* 0x002fe4000f8e00ff */
[----:B------:R-:W-:-:S07]  /*3fd0*/  IMAD.U32 R5, RZ, RZ, UR5 ;  /* 0x00000005ff057e24 */ /* 0x000fce000f8e00ff */
[----:B------:R-:W-:-:S07]  /*3fe0*/  LEPC R20, `(.L_x_83) ;  /* 0x000000001014794e */ /* 0x000fce0000000000 */
[----:B0-----:R-:W-:Y:S05]  /*3ff0*/  CALL.ABS.NOINC R2 ;  /* 0x0000000002007343 */ /* 0x001fea0003c00000 */
.L_x_83:
[----:B------:R-:W-:-:S13]  /*4000*/  ISETP.NE.AND P6, PT, R19, RZ, PT ;  /* 0x000000ff1300720c */ /* 0x000fda0003fc5270 */
[----:B------:R-:W-:Y:S05]  /*4010*/  @P6 BRA `(.L_x_84) ;  /* 0xfffffffc00786947 */ /* 0x000fea000383ffff */
[----:B------:R-:W-:Y:S05]  /*4020*/  BSYNC.RECONVERGENT B6 ;  /* 0x0000000000067941 */ /* 0x000fea0003800200 */
.L_x_79:
[----:B------:R-:W-:-:S13]  /*4030*/  ISETP.NE.AND P0, PT, R18, RZ, PT ;  /* 0x000000ff1200720c */ /* 0x000fda0003f05270 */
[----:B------:R-:W-:Y:S05]  /*4040*/  @!P0 EXIT ;  /* 0x000000000000894d */ /* 0x000fea0003800000 */
[----:B------:R-:W-:-:S07]  /*4050*/  IMAD.MOV.U32 R17, RZ, RZ, RZ ;  /* 0x000000ffff117224 */ /* 0x000fce00078e00ff */
.L_x_86:
[----:B------:R-:W-:Y:S01]  /*4060*/  MOV R0, 0x0 ;  /* 0x0000000000007802 */ /* 0x000fe20000000f00 */
[----:B------:R-:W0:Y:S01]  /*4070*/  LDCU.64 UR4, c[0x4][0x28] ;  /* 0x01000500ff0477ac */ /* 0x000e220008000a00 */
[----:B------:R-:W-:Y:S02]  /*4080*/  IADD3 R17, PT, PT, R17, 0x1, RZ ;  /* 0x0000000111117810 */ /* 0x000fe40007ffe0ff */
[----:B------:R-:W-:Y:S01]  /*4090*/  CS2R R6, SRZ ;  /* 0x0000000000067805 */ /* 0x000fe2000001ff00 */
[----:B------:R1:W2:Y:S01]  /*40a0*/  LDC.64 R2, c[0x4][R0] ;  /* 0x0100000000027b82 */ /* 0x0002a20000000a00 */
[----:B------:R-:W-:-:S04]  /*40b0*/  ISETP.NE.AND P0, PT, R17, R18, PT ;  /* 0x000000121100720c */ /* 0x000fc80003f05270 */
[----:B------:R-:W-:Y:S01]  /*40c0*/  P2R R16, PR, RZ, 0x1 ;  /* 0x00000001ff107803 */ /* 0x000fe20000000000 */
[----:B0-----:R-:W-:Y:S02]  /*40d0*/  IMAD.U32 R4, RZ, RZ, UR4 ;  /* 0x00000004ff047e24 */ /* 0x001fe4000f8e00ff */
[----:B-1----:R-:W-:-:S07]  /*40e0*/  IMAD.U32 R5, RZ, RZ, UR5 ;  /* 0x00000005ff057e24 */ /* 0x002fce000f8e00ff */
[----:B------:R-:W-:-:S07]  /*40f0*/  LEPC R20, `(.L_x_85) ;  /* 0x000000001014794e */ /* 0x000fce0000000000 */
[----:B--2---:R-:W-:Y:S05]  /*4100*/  CALL.ABS.NOINC R2 ;  /* 0x0000000002007343 */ /* 0x004fea0003c00000 */
.L_x_85:
[----:B------:R-:W-:-:S13]  /*4110*/  ISETP.NE.AND P6, PT, R16, RZ, PT ;  /* 0x000000ff1000720c */ /* 0x000fda0003fc5270 */
[----:B------:R-:W-:Y:S05]  /*4120*/  @P6 BRA `(.L_x_86) ;  /* 0xfffffffc00cc6947 */ /* 0x000fea000383ffff */
[----:B------:R-:W-:Y:S05]  /*4130*/  EXIT ;  /* 0x000000000000794d */ /* 0x000fea0003800000 */
.L_x_87:
[----:B------:R-:W-:-:S00]  /*4140*/  BRA `(.L_x_87) ;  /* 0xfffffffc00fc7947 */ /* 0x000fc0000383ffff */
[----:B------:R-:W-:-:S00]  /*4150*/  NOP ;  /* 0x0000000000007918 */ /* 0x000fc00000000000 */
        /* <DEDUP_REMOVED lines=10> */
.L_x_88:


//--------------------- .nv.global.init           --------------------------
	.section	.nv.global.init,"aw",@progbits
.nv.global.init:
	.type		$str$4,@object
	.size		$str$4,($str$3 - $str$4)
$str$4:
        /*0000*/ 	.byte	0x0a, 0x00
	.type		$str$3,@object
	.size		$str$3,($str$1 - $str$3)
$str$3:
        /*0002*/ 	.byte	0x25, 0x64, 0x20, 0x00
	.type		$str$1,@object
	.size		$str$1,($str$2 - $str$1)
$str$1:
        /*0006*/ 	.byte	0x73, 0x6f, 0x6c, 0x75, 0x74, 0x69, 0x6f, 0x6e, 0x20, 0x66, 0x6f, 0x75, 0x6e, 0x64, 0x00
	.type		$str$2,@object
	.size		$str$2,($str - $str$2)
$str$2:
        /*0015*/ 	.byte	0x53, 0x6f, 0x6c, 0x75, 0x74, 0x69, 0x6f, 0x6e, 0x20, 0x4d, 0x61, 0x74, 0x72, 0x69, 0x78, 0x3a
        /*0025*/ 	.byte	0x0a, 0x00
	.type		$str,@object
	.size		$str,(.L_0 - $str)
$str:
        /*0027*/ 	.byte	0x53, 0x75, 0x6d, 0x20, 0x68, 0x69, 0x6e, 0x74, 0x3a, 0x20, 0x25, 0x64, 0x2c, 0x20, 0x63, 0x61
        /*0037*/ 	.byte	0x6c, 0x63, 0x75, 0x6c, 0x61, 0x74, 0x65, 0x64, 0x20, 0x73, 0x75, 0x6d, 0x3a, 0x20, 0x25, 0x64
        /*0047*/ 	.byte	0x0a, 0x00
.L_0:


//--------------------- .nv.shared.reserved.0     --------------------------
	.section	.nv.shared.reserved.0,"aw",@nobits
	.weak		__nv_reservedSMEM_offset_0_alias
	.size		__nv_reservedSMEM_offset_0_alias, 0, 64
	.other		__nv_reservedSMEM_offset_0_alias,@"STO_CUDA_RESERVED_SHARED STV_DEFAULT"
__nv_reservedSMEM_offset_0_alias:
	.zero		0
	.zero		64


//--------------------- .nv.constant0._Z13kakuro_kernelPiS_S_S_S_S_S_S_S_S_iiiPVb --------------------------
	.section	.nv.constant0._Z13kakuro_kernelPiS_S_S_S_S_S_S_S_S_iiiPVb,"a",@progbits
	.sectionflags	@""
	.align	4
.nv.constant0._Z13kakuro_kernelPiS_S_S_S_S_S_S_S_S_iiiPVb:
	.zero		1000


//--------------------- SYMBOLS --------------------------

	.type		.nv.reservedSmem.offset0,@object
	.size		.nv.reservedSmem.offset0,0x4
	.type		vprintf,@function
